	.target	sm_100a

	.elftype	@"ET_EXEC"


//--------------------- .note.nv.tkinfo           --------------------------
	.section	.note.nv.tkinfo,"",@"SHT_NOTE"
	.sectionflags	@"SHF_NOTE_NV_TKINFO"
	.tkinfo
        /*0018*/ 	.word	0x00000002
        /*0030*/ 	.string	""
        /*0030*/ 	.string	"ptxas"
        /*0030*/ 	.string	"Cuda compilation tools, release 13.0, V13.0.88"
        /*0030*/ 	.string	"Build cuda_13.0.r13.0/compiler.36424714_0"
        /*0030*/ 	.string	"-arch sm_100a -m 64 "



//--------------------- .note.nv.cuinfo           --------------------------
	.section	.note.nv.cuinfo,"",@"SHT_NOTE"
	.sectionflags	@"SHF_NOTE_NV_CUINFO"
        /*0018*/ 	.short	0x0002
        /*001a*/ 	.short	0x0064
        /*001c*/ 	.short	0x0082
	.zero		2


//--------------------- .nv.info                  --------------------------
	.section	.nv.info,"",@"SHT_CUDA_INFO"
	.align	4


	//----- nvinfo : EIATTR_REGCOUNT
	.align		4
        /*0000*/ 	.byte	0x04, 0x2f
        /*0002*/ 	.short	(.L_19 - .L_18)
	.align		4
.L_18:
        /*0004*/ 	.word	index@(_ZN7cutlass13device_kernelINS_4gemm6kernel13GemmUniversalIN4cute5tupleIJiiiiEEENS1_10collective13CollectiveMmaINS1_35MainloopSm100TmaUmmaWarpSpecializedILi4ELi2ELi4ENS5_IJNS4_1CILi2EEESB_NSA_ILi1EEEEEEEENS5_IJNSA_ILi128EEENSA_ILi256EEESF_EEENS_6half_tENS5_IJlSC_lEEESI_SJ_NS4_8TiledMMAINS4_8MMA_AtomIJNS4_26SM100_MMA_F16BF16_2x1SM_SSISI_SI_fLi128ELi256ELNS4_4UMMA5MajorE0ELSO_0ELNSN_7ScaleInE0ELSP_0EEEEEENS4_6LayoutINS5_IJSC_SC_SC_EEENS5_IJNSA_ILi0EEESU_SU_EEEEENS5_IJNS4_10UnderscoreESX_SX_EEEEENS4_28SM100_TMA_2SM_LOAD_MULTICASTENS4_14ComposedLayoutINS4_7SwizzleILi3ELi4ELi3EEENS4_18smem_ptr_flag_bitsILi16EEENSS_INS5_IJNSA_ILi8EEENSA_ILi64EEEEEENS5_IJS17_SC_EEEEEEEvNS4_8identityENS4_18SM100_TMA_2SM_LOADES1B_vS1C_EENS_8epilogue10collective18CollectiveEpilogueINS1F_23Sm100TmaWarpSpecializedILi4ELi2ELi32ELb1ELb0EEEJNS5_IJS17_SG_SF_EEENS5_IJNSS_IS17_SC_EENSS_INS5_IJNSA_ILi32EEESB_EEENS5_IJSC_SF_EEEEEEEESI_SJ_SI_SJ_NS1F_6fusion15FusionCallbacksIS1J_NS1R_17LinearCombinationISI_fSI_fLNS_15FloatRoundStyleE2EEES1K_S1Q_JEEENS4_5SM1004TMEM4LOAD26SM100_TMEM_LOAD_32dp32b32xENS4_13SM90_TMA_LOADENS11_INS12_ILi2ELi4ELi3EEES15_NSS_INS5_IJS16_S1M_EEENS5_IJS1M_SC_EEEEEEENS4_39AutoVectorizingCopyWithAssumedAlignmentILi128EEENS4_14SM90_TMA_STOREES26_S28_S28_EEEvvEEEEvNT_6ParamsE)
        /*0008*/ 	.word	0x00000076


	//----- nvinfo : EIATTR_FRAME_SIZE
	.align		4
.L_19:
        /*000c*/ 	.byte	0x04, 0x11
        /*000e*/ 	.short	(.L_21 - .L_20)
	.align		4
.L_20:
        /*0010*/ 	.word	index@($__internal_2_$__cuda_sm10x_tcgen05_guardrail_trap_unallocated_columns_being_dealloced)
        /*0014*/ 	.word	0x00000000


	//----- nvinfo : EIATTR_FRAME_SIZE
	.align		4
.L_21:
        /*0018*/ 	.byte	0x04, 0x11
        /*001a*/ 	.short	(.L_23 - .L_22)
	.align		4
.L_22:
        /*001c*/ 	.word	index@($__internal_1_$__cuda_sm10x_tcgen05_guardrail_trap_phase_invalid_during_alloc)
        /*0020*/ 	.word	0x00000000


	//----- nvinfo : EIATTR_FRAME_SIZE
	.align		4
.L_23:
        /*0024*/ 	.byte	0x04, 0x11
        /*0026*/ 	.short	(.L_25 - .L_24)
	.align		4
.L_24:
        /*0028*/ 	.word	index@($__internal_0_$__cuda_sm10x_tcgen05_guardrail_trap_col_being_dealloced_not_returned_by_alloc)
        /*002c*/ 	.word	0x00000000


	//----- nvinfo : EIATTR_FRAME_SIZE
	.align		4
.L_25:
        /*0030*/ 	.byte	0x04, 0x11
        /*0032*/ 	.short	(.L_27 - .L_26)
	.align		4
.L_26:
        /*0034*/ 	.word	index@(_ZN7cutlass13device_kernelINS_4gemm6kernel13GemmUniversalIN4cute5tupleIJiiiiEEENS1_10collective13CollectiveMmaINS1_35MainloopSm100TmaUmmaWarpSpecializedILi4ELi2ELi4ENS5_IJNS4_1CILi2EEESB_NSA_ILi1EEEEEEEENS5_IJNSA_ILi128EEENSA_ILi256EEESF_EEENS_6half_tENS5_IJlSC_lEEESI_SJ_NS4_8TiledMMAINS4_8MMA_AtomIJNS4_26SM100_MMA_F16BF16_2x1SM_SSISI_SI_fLi128ELi256ELNS4_4UMMA5MajorE0ELSO_0ELNSN_7ScaleInE0ELSP_0EEEEEENS4_6LayoutINS5_IJSC_SC_SC_EEENS5_IJNSA_ILi0EEESU_SU_EEEEENS5_IJNS4_10UnderscoreESX_SX_EEEEENS4_28SM100_TMA_2SM_LOAD_MULTICASTENS4_14ComposedLayoutINS4_7SwizzleILi3ELi4ELi3EEENS4_18smem_ptr_flag_bitsILi16EEENSS_INS5_IJNSA_ILi8EEENSA_ILi64EEEEEENS5_IJS17_SC_EEEEEEEvNS4_8identityENS4_18SM100_TMA_2SM_LOADES1B_vS1C_EENS_8epilogue10collective18CollectiveEpilogueINS1F_23Sm100TmaWarpSpecializedILi4ELi2ELi32ELb1ELb0EEEJNS5_IJS17_SG_SF_EEENS5_IJNSS_IS17_SC_EENSS_INS5_IJNSA_ILi32EEESB_EEENS5_IJSC_SF_EEEEEEEESI_SJ_SI_SJ_NS1F_6fusion15FusionCallbacksIS1J_NS1R_17LinearCombinationISI_fSI_fLNS_15FloatRoundStyleE2EEES1K_S1Q_JEEENS4_5SM1004TMEM4LOAD26SM100_TMEM_LOAD_32dp32b32xENS4_13SM90_TMA_LOADENS11_INS12_ILi2ELi4ELi3EEES15_NSS_INS5_IJS16_S1M_EEENS5_IJS1M_SC_EEEEEEENS4_39AutoVectorizingCopyWithAssumedAlignmentILi128EEENS4_14SM90_TMA_STOREES26_S28_S28_EEEvvEEEEvNT_6ParamsE)
        /*0038*/ 	.word	0x00000000


	//----- nvinfo : EIATTR_MIN_STACK_SIZE
	.align		4
.L_27:
        /*003c*/ 	.byte	0x04, 0x12
        /*003e*/ 	.short	(.L_29 - .L_28)
	.align		4
.L_28:
        /*0040*/ 	.word	index@(_ZN7cutlass13device_kernelINS_4gemm6kernel13GemmUniversalIN4cute5tupleIJiiiiEEENS1_10collective13CollectiveMmaINS1_35MainloopSm100TmaUmmaWarpSpecializedILi4ELi2ELi4ENS5_IJNS4_1CILi2EEESB_NSA_ILi1EEEEEEEENS5_IJNSA_ILi128EEENSA_ILi256EEESF_EEENS_6half_tENS5_IJlSC_lEEESI_SJ_NS4_8TiledMMAINS4_8MMA_AtomIJNS4_26SM100_MMA_F16BF16_2x1SM_SSISI_SI_fLi128ELi256ELNS4_4UMMA5MajorE0ELSO_0ELNSN_7ScaleInE0ELSP_0EEEEEENS4_6LayoutINS5_IJSC_SC_SC_EEENS5_IJNSA_ILi0EEESU_SU_EEEEENS5_IJNS4_10UnderscoreESX_SX_EEEEENS4_28SM100_TMA_2SM_LOAD_MULTICASTENS4_14ComposedLayoutINS4_7SwizzleILi3ELi4ELi3EEENS4_18smem_ptr_flag_bitsILi16EEENSS_INS5_IJNSA_ILi8EEENSA_ILi64EEEEEENS5_IJS17_SC_EEEEEEEvNS4_8identityENS4_18SM100_TMA_2SM_LOADES1B_vS1C_EENS_8epilogue10collective18CollectiveEpilogueINS1F_23Sm100TmaWarpSpecializedILi4ELi2ELi32ELb1ELb0EEEJNS5_IJS17_SG_SF_EEENS5_IJNSS_IS17_SC_EENSS_INS5_IJNSA_ILi32EEESB_EEENS5_IJSC_SF_EEEEEEEESI_SJ_SI_SJ_NS1F_6fusion15FusionCallbacksIS1J_NS1R_17LinearCombinationISI_fSI_fLNS_15FloatRoundStyleE2EEES1K_S1Q_JEEENS4_5SM1004TMEM4LOAD26SM100_TMEM_LOAD_32dp32b32xENS4_13SM90_TMA_LOADENS11_INS12_ILi2ELi4ELi3EEES15_NSS_INS5_IJS16_S1M_EEENS5_IJS1M_SC_EEEEEEENS4_39AutoVectorizingCopyWithAssumedAlignmentILi128EEENS4_14SM90_TMA_STOREES26_S28_S28_EEEvvEEEEvNT_6ParamsE)
        /*0044*/ 	.word	0x00000000
.L_29:


//--------------------- .nv.compat                --------------------------
	.section	.nv.compat,"",@"SHT_CUDA_COMPAT_INFO"
	.align	4
        /*0000*/ 	.byte	0x02, 0x09, 0x01, 0x00, 0x02, 0x02, 0x02, 0x00, 0x02, 0x05, 0x05, 0x00, 0x03, 0x07, 0x01, 0x01
        /*0010*/ 	.byte	0x02, 0x03, 0x01, 0x00, 0x02, 0x06, 0x01, 0x00, 0x04, 0x0b, 0x08, 0x00, 0x09, 0x00, 0x00, 0x00
        /*0020*/ 	.byte	0x00, 0x00, 0x00, 0x00


//--------------------- .nv.info._ZN7cutlass13device_kernelINS_4gemm6kernel13GemmUniversalIN4cute5tupleIJiiiiEEENS1_10collective13CollectiveMmaINS1_35MainloopSm100TmaUmmaWarpSpecializedILi4ELi2ELi4ENS5_IJNS4_1CILi2EEESB_NSA_ILi1EEEEEEEENS5_IJNSA_ILi128EEENSA_ILi256EEESF_EEENS_6half_tENS5_IJlSC_lEEESI_SJ_NS4_8TiledMMAINS4_8MMA_AtomIJNS4_26SM100_MMA_F16BF16_2x1SM_SSISI_SI_fLi128ELi256ELNS4_4UMMA5MajorE0ELSO_0ELNSN_7ScaleInE0ELSP_0EEEEEENS4_6LayoutINS5_IJSC_SC_SC_EEENS5_IJNSA_ILi0EEESU_SU_EEEEENS5_IJNS4_10UnderscoreESX_SX_EEEEENS4_28SM100_TMA_2SM_LOAD_MULTICASTENS4_14ComposedLayoutINS4_7SwizzleILi3ELi4ELi3EEENS4_18smem_ptr_flag_bitsILi16EEENSS_INS5_IJNSA_ILi8EEENSA_ILi64EEEEEENS5_IJS17_SC_EEEEEEEvNS4_8identityENS4_18SM100_TMA_2SM_LOADES1B_vS1C_EENS_8epilogue10collective18CollectiveEpilogueINS1F_23Sm100TmaWarpSpecializedILi4ELi2ELi32ELb1ELb0EEEJNS5_IJS17_SG_SF_EEENS5_IJNSS_IS17_SC_EENSS_INS5_IJNSA_ILi32EEESB_EEENS5_IJSC_SF_EEEEEEEESI_SJ_SI_SJ_NS1F_6fusion15FusionCallbacksIS1J_NS1R_17LinearCombinationISI_fSI_fLNS_15FloatRoundStyleE2EEES1K_S1Q_JEEENS4_5SM1004TMEM4LOAD26SM100_TMEM_LOAD_32dp32b32xENS4_13SM90_TMA_LOADENS11_INS12_ILi2ELi4ELi3EEES15_NSS_INS5_IJS16_S1M_EEENS5_IJS1M_SC_EEEEEEENS4_39AutoVectorizingCopyWithAssumedAlignmentILi128EEENS4_14SM90_TMA_STOREES26_S28_S28_EEEvvEEEEvNT_6ParamsE --------------------------
	.section	.nv.info._ZN7cutlass13device_kernelINS_4gemm6kernel13GemmUniversalIN4cute5tupleIJiiiiEEENS1_10collective13CollectiveMmaINS1_35MainloopSm100TmaUmmaWarpSpecializedILi4ELi2ELi4ENS5_IJNS4_1CILi2EEESB_NSA_ILi1EEEEEEEENS5_IJNSA_ILi128EEENSA_ILi256EEESF_EEENS_6half_tENS5_IJlSC_lEEESI_SJ_NS4_8TiledMMAINS4_8MMA_AtomIJNS4_26SM100_MMA_F16BF16_2x1SM_SSISI_SI_fLi128ELi256ELNS4_4UMMA5MajorE0ELSO_0ELNSN_7ScaleInE0ELSP_0EEEEEENS4_6LayoutINS5_IJSC_SC_SC_EEENS5_IJNSA_ILi0EEESU_SU_EEEEENS5_IJNS4_10UnderscoreESX_SX_EEEEENS4_28SM100_TMA_2SM_LOAD_MULTICASTENS4_14ComposedLayoutINS4_7SwizzleILi3ELi4ELi3EEENS4_18smem_ptr_flag_bitsILi16EEENSS_INS5_IJNSA_ILi8EEENSA_ILi64EEEEEENS5_IJS17_SC_EEEEEEEvNS4_8identityENS4_18SM100_TMA_2SM_LOADES1B_vS1C_EENS_8epilogue10collective18CollectiveEpilogueINS1F_23Sm100TmaWarpSpecializedILi4ELi2ELi32ELb1ELb0EEEJNS5_IJS17_SG_SF_EEENS5_IJNSS_IS17_SC_EENSS_INS5_IJNSA_ILi32EEESB_EEENS5_IJSC_SF_EEEEEEEESI_SJ_SI_SJ_NS1F_6fusion15FusionCallbacksIS1J_NS1R_17LinearCombinationISI_fSI_fLNS_15FloatRoundStyleE2EEES1K_S1Q_JEEENS4_5SM1004TMEM4LOAD26SM100_TMEM_LOAD_32dp32b32xENS4_13SM90_TMA_LOADENS11_INS12_ILi2ELi4ELi3EEES15_NSS_INS5_IJS16_S1M_EEENS5_IJS1M_SC_EEEEEEENS4_39AutoVectorizingCopyWithAssumedAlignmentILi128EEENS4_14SM90_TMA_STOREES26_S28_S28_EEEvvEEEEvNT_6ParamsE,"",@"SHT_CUDA_INFO"
	.sectionflags	@""
	.align	4


	//----- nvinfo : EIATTR_CUDA_API_VERSION
	.align		4
        /*0000*/ 	.byte	0x04, 0x37
        /*0002*/ 	.short	(.L_31 - .L_30)
.L_30:
        /*0004*/ 	.word	0x00000082


	//----- nvinfo : EIATTR_KPARAM_INFO
	.align		4
.L_31:
        /*0008*/ 	.byte	0x04, 0x17
        /*000a*/ 	.short	(.L_33 - .L_32)
.L_32:
        /*000c*/ 	.word	0x00000000
        /*0010*/ 	.short	0x0000
        /*0012*/ 	.short	0x0000
        /*0014*/ 	.byte	0x00, 0xf0, 0x01, 0x20


	//----- nvinfo : EIATTR_AT_ENTRY_FRAGMENTS
	.align		4
.L_33:
        /*0018*/ 	.byte	0x04, 0x4f
        /*001a*/ 	.short	(.L_35 - .L_34)


	//   ....[0]....
.L_34:
        /*001c*/ 	.word	0x00000007


	//----- nvinfo : EIATTR_RESERVED_SMEM_USED
	.align		4
.L_35:
        /*0020*/ 	.byte	0x01, 0x41
	.zero		2


	//----- nvinfo : EIATTR_SPARSE_MMA_MASK
	.align		4
        /*0024*/ 	.byte	0x03, 0x50
        /*0026*/ 	.short	0x0000


	//----- nvinfo : EIATTR_TCGEN05_2CTA_USED
	.align		4
        /*0028*/ 	.byte	0x01, 0x52
	.zero		2


	//----- nvinfo : EIATTR_MAXREG_COUNT
	.align		4
        /*002c*/ 	.byte	0x03, 0x1b
        /*002e*/ 	.short	0x00ff


	//----- nvinfo : EIATTR_NUM_BARRIERS
	.align		4
        /*0030*/ 	.byte	0x02, 0x4c
        /*0032*/ 	.byte	0x07
	.zero		1


	//----- nvinfo : EIATTR_EXTERNS
	.align		4
        /*0034*/ 	.byte	0x04, 0x0f
        /*0036*/ 	.short	(.L_37 - .L_36)


	//   ....[0]....
	.align		4
.L_36:
        /*0038*/ 	.word	index@(__assertfail)


	//----- nvinfo : EIATTR_MERCURY_ISA_VERSION
	.align		4
.L_37:
        /*003c*/ 	.byte	0x03, 0x5f
        /*003e*/ 	.short	0x0101


	//----- nvinfo : EIATTR_INT_WARP_WIDE_INSTR_OFFSETS
	.align		4
        /*0040*/ 	.byte	0x04, 0x31
        /*0042*/ 	.short	(.L_39 - .L_38)


	//   ....[0]....
.L_38:
        /*0044*/ 	.word	0x00000d70


	//   ....[1]....
        /*0048*/ 	.word	0x00000e10


	//   ....[2]....
        /*004c*/ 	.word	0x00004670


	//   ....[3]....
        /*0050*/ 	.word	0x00004690


	//   ....[4]....
        /*0054*/ 	.word	0x000046c0


	//   ....[5]....
        /*0058*/ 	.word	0x00005200


	//   ....[6]....
        /*005c*/ 	.word	0x000052a0


	//   ....[7]....
        /*0060*/ 	.word	0x00005360


	//   ....[8]....
        /*0064*/ 	.word	0x000053d0


	//   ....[9]....
        /*0068*/ 	.word	0x00005490


	//   ....[10]....
        /*006c*/ 	.word	0x00005530


	//   ....[11]....
        /*0070*/ 	.word	0x000055a0


	//   ....[12]....
        /*0074*/ 	.word	0x00005660


	//   ....[13]....
        /*0078*/ 	.word	0x00005700


	//   ....[14]....
        /*007c*/ 	.word	0x000057a0


	//   ....[15]....
        /*0080*/ 	.word	0x00005890


	//   ....[16]....
        /*0084*/ 	.word	0x00005960


	//----- nvinfo : EIATTR_COOP_GROUP_MASK_REGIDS
	.align		4
.L_39:
        /*0088*/ 	.byte	0x04, 0x29
        /*008a*/ 	.short	(.L_41 - .L_40)


	//   ....[0]....
.L_40:
        /*008c*/ 	.word	0xffffffff


	//   ....[1]....
        /*0090*/ 	.word	0xffffffff


	//   ....[2]....
        /*0094*/ 	.word	0xffffffff


	//   ....[3]....
        /*0098*/ 	.word	0xffffffff


	//   ....[4]....
        /*009c*/ 	.word	0xffffffff


	//   ....[5]....
        /*00a0*/ 	.word	0xffffffff


	//   ....[6]....
        /*00a4*/ 	.word	0xffffffff


	//   ....[7]....
        /*00a8*/ 	.word	0xffffffff


	//   ....[8]....
        /*00ac*/ 	.word	0xffffffff


	//   ....[9]....
        /*00b0*/ 	.word	0xffffffff


	//   ....[10]....
        /*00b4*/ 	.word	0xffffffff


	//   ....[11]....
        /*00b8*/ 	.word	0xffffffff


	//   ....[12]....
        /*00bc*/ 	.word	0xffffffff


	//   ....[13]....
        /*00c0*/ 	.word	0xffffffff


	//----- nvinfo : EIATTR_COOP_GROUP_INSTR_OFFSETS
	.align		4
.L_41:
        /*00c4*/ 	.byte	0x04, 0x28
        /*00c6*/ 	.short	(.L_43 - .L_42)


	//   ....[0]....
.L_42:
        /*00c8*/ 	.word	0x000000b0


	//   ....[1]....
        /*00cc*/ 	.word	0x00000520


	//   ....[2]....
        /*00d0*/ 	.word	0x000006e0


	//   ....[3]....
        /*00d4*/ 	.word	0x00000870


	//   ....[4]....
        /*00d8*/ 	.word	0x00000960


	//   ....[5]....
        /*00dc*/ 	.word	0x00000ac0


	//   ....[6]....
        /*00e0*/ 	.word	0x00000c50


	//   ....[7]....
        /*00e4*/ 	.word	0x00000e90


	//   ....[8]....
        /*00e8*/ 	.word	0x000023e0


	//   ....[9]....
        /*00ec*/ 	.word	0x00003290


	//   ....[10]....
        /*00f0*/ 	.word	0x00003760


	//   ....[11]....
        /*00f4*/ 	.word	0x00003790


	//   ....[12]....
        /*00f8*/ 	.word	0x00004570


	//   ....[13]....
        /*00fc*/ 	.word	0x00004780


	//----- nvinfo : EIATTR_VRC_CTA_INIT_COUNT
	.align		4
.L_43:
        /*0100*/ 	.byte	0x02, 0x4a
        /*0102*/ 	.byte	0x80
	.zero		1


	//----- nvinfo : EIATTR_SYSCALL_OFFSETS
	.align		4
        /*0104*/ 	.byte	0x04, 0x46
        /*0106*/ 	.short	(.L_45 - .L_44)


	//   ....[0]....
.L_44:
        /*0108*/ 	.word	0x00006520


	//   ....[1]....
        /*010c*/ 	.word	0x00006610


	//   ....[2]....
        /*0110*/ 	.word	0x00006de0


	//   ....[3]....
        /*0114*/ 	.word	0x00007ab0


	//   ....[4]....
        /*0118*/ 	.word	0x00008760


	//   ....[5]....
        /*011c*/ 	.word	0x00009410


	//----- nvinfo : EIATTR_MBARRIER_INSTR_OFFSETS
	.align		4
.L_45:
        /*0120*/ 	.byte	0x04, 0x39
        /*0122*/ 	.short	(.L_47 - .L_46)


	//   ....[0]....
.L_46:
        /*0124*/ 	.word	0x00000650
        /*0128*/ 	.word	0x000000ff
        /*012c*/ 	.word	0x00000000
        /*0130*/ 	.short	0x0100
        /*0132*/ 	.byte	0x04
	.zero		1


	//   ....[1]....
        /*0134*/ 	.word	0x00000660
        /*0138*/ 	.word	0x000000ff
        /*013c*/ 	.word	0x00000020
        /*0140*/ 	.short	0x0100
        /*0142*/ 	.byte	0x04
	.zero		1


	//   ....[2]....
        /*0144*/ 	.word	0x00000670
        /*0148*/ 	.word	0x000000ff
        /*014c*/ 	.word	0x00000008
        /*0150*/ 	.short	0x0100
        /*0152*/ 	.byte	0x04
	.zero		1


	//   ....[3]....
        /*0154*/ 	.word	0x00000680
        /*0158*/ 	.word	0x000000ff
        /*015c*/ 	.word	0x00000028
        /*0160*/ 	.short	0x0100
        /*0162*/ 	.byte	0x04
	.zero		1


	//   ....[4]....
        /*0164*/ 	.word	0x00000690
        /*0168*/ 	.word	0x000000ff
        /*016c*/ 	.word	0x00000010
        /*0170*/ 	.short	0x0100
        /*0172*/ 	.byte	0x04
	.zero		1


	//   ....[5]....
        /*0174*/ 	.word	0x000006a0
        /*0178*/ 	.word	0x000000ff
        /*017c*/ 	.word	0x00000030
        /*0180*/ 	.short	0x0100
        /*0182*/ 	.byte	0x04
	.zero		1


	//   ....[6]....
        /*0184*/ 	.word	0x000006b0
        /*0188*/ 	.word	0x000000ff
        /*018c*/ 	.word	0x00000018
        /*0190*/ 	.short	0x0100
        /*0192*/ 	.byte	0x04
	.zero		1


	//   ....[7]....
        /*0194*/ 	.word	0x000006c0
        /*0198*/ 	.word	0x000000ff
        /*019c*/ 	.word	0x00000038
        /*01a0*/ 	.short	0x0100
        /*01a2*/ 	.byte	0x04
	.zero		1


	//   ....[8]....
        /*01a4*/ 	.word	0x000007e0
        /*01a8*/ 	.word	0x000000ff
        /*01ac*/ 	.word	0x00000040
        /*01b0*/ 	.short	0x0100
        /*01b2*/ 	.byte	0x04
	.zero		1


	//   ....[9]....
        /*01b4*/ 	.word	0x000007f0
        /*01b8*/ 	.word	0x000000ff
        /*01bc*/ 	.word	0x00000060
        /*01c0*/ 	.short	0x0100
        /*01c2*/ 	.byte	0x04
	.zero		1


	//   ....[10]....
        /*01c4*/ 	.word	0x00000800
        /*01c8*/ 	.word	0x000000ff
        /*01cc*/ 	.word	0x00000048
        /*01d0*/ 	.short	0x0100
        /*01d2*/ 	.byte	0x04
	.zero		1


	//   ....[11]....
        /*01d4*/ 	.word	0x00000810
        /*01d8*/ 	.word	0x000000ff
        /*01dc*/ 	.word	0x00000068
        /*01e0*/ 	.short	0x0100
        /*01e2*/ 	.byte	0x04
	.zero		1


	//   ....[12]....
        /*01e4*/ 	.word	0x00000820
        /*01e8*/ 	.word	0x000000ff
        /*01ec*/ 	.word	0x00000050
        /*01f0*/ 	.short	0x0100
        /*01f2*/ 	.byte	0x04
	.zero		1


	//   ....[13]....
        /*01f4*/ 	.word	0x00000830
        /*01f8*/ 	.word	0x000000ff
        /*01fc*/ 	.word	0x00000070
        /*0200*/ 	.short	0x0100
        /*0202*/ 	.byte	0x04
	.zero		1


	//   ....[14]....
        /*0204*/ 	.word	0x00000840
        /*0208*/ 	.word	0x000000ff
        /*020c*/ 	.word	0x00000058
        /*0210*/ 	.short	0x0100
        /*0212*/ 	.byte	0x04
	.zero		1


	//   ....[15]....
        /*0214*/ 	.word	0x00000850
        /*0218*/ 	.word	0x000000ff
        /*021c*/ 	.word	0x00000078
        /*0220*/ 	.short	0x0100
        /*0222*/ 	.byte	0x04
	.zero		1


	//   ....[16]....
        /*0224*/ 	.word	0x00000930
        /*0228*/ 	.word	0x000000ff
        /*022c*/ 	.word	0x00000080
        /*0230*/ 	.short	0x0100
        /*0232*/ 	.byte	0x06
	.zero		1


	//   ....[17]....
        /*0234*/ 	.word	0x00000940
        /*0238*/ 	.word	0x000000ff
        /*023c*/ 	.word	0x00000088
        /*0240*/ 	.short	0x0100
        /*0242*/ 	.byte	0x06
	.zero		1


	//   ....[18]....
        /*0244*/ 	.word	0x00000a70
        /*0248*/ 	.word	0x000000ff
        /*024c*/ 	.word	0x00000090
        /*0250*/ 	.short	0x0100
        /*0252*/ 	.byte	0x06
	.zero		1


	//   ....[19]....
        /*0254*/ 	.word	0x00000a80
        /*0258*/ 	.word	0x000000ff
        /*025c*/ 	.word	0x000000a0
        /*0260*/ 	.short	0x0100
        /*0262*/ 	.byte	0x06
	.zero		1


	//   ....[20]....
        /*0264*/ 	.word	0x00000a90
        /*0268*/ 	.word	0x000000ff
        /*026c*/ 	.word	0x00000098
        /*0270*/ 	.short	0x0100
        /*0272*/ 	.byte	0x06
	.zero		1


	//   ....[21]....
        /*0274*/ 	.word	0x00000aa0
        /*0278*/ 	.word	0x000000ff
        /*027c*/ 	.word	0x000000a8
        /*0280*/ 	.short	0x0100
        /*0282*/ 	.byte	0x06
	.zero		1


	//   ....[22]....
        /*0284*/ 	.word	0x00000bc0
        /*0288*/ 	.word	0x000000ff
        /*028c*/ 	.word	0x000000b0
        /*0290*/ 	.short	0x0100
        /*0292*/ 	.byte	0x04
	.zero		1


	//   ....[23]....
        /*0294*/ 	.word	0x00000bd0
        /*0298*/ 	.word	0x000000ff
        /*029c*/ 	.word	0x000000d0
        /*02a0*/ 	.short	0x0100
        /*02a2*/ 	.byte	0x04
	.zero		1


	//   ....[24]....
        /*02a4*/ 	.word	0x00000be0
        /*02a8*/ 	.word	0x000000ff
        /*02ac*/ 	.word	0x000000b8
        /*02b0*/ 	.short	0x0100
        /*02b2*/ 	.byte	0x04
	.zero		1


	//   ....[25]....
        /*02b4*/ 	.word	0x00000bf0
        /*02b8*/ 	.word	0x000000ff
        /*02bc*/ 	.word	0x000000d8
        /*02c0*/ 	.short	0x0100
        /*02c2*/ 	.byte	0x04
	.zero		1


	//   ....[26]....
        /*02c4*/ 	.word	0x00000c00
        /*02c8*/ 	.word	0x000000ff
        /*02cc*/ 	.word	0x000000c0
        /*02d0*/ 	.short	0x0100
        /*02d2*/ 	.byte	0x04
	.zero		1


	//   ....[27]....
        /*02d4*/ 	.word	0x00000c10
        /*02d8*/ 	.word	0x000000ff
        /*02dc*/ 	.word	0x000000e0
        /*02e0*/ 	.short	0x0100
        /*02e2*/ 	.byte	0x04
	.zero		1


	//   ....[28]....
        /*02e4*/ 	.word	0x00000c20
        /*02e8*/ 	.word	0x000000ff
        /*02ec*/ 	.word	0x000000c8
        /*02f0*/ 	.short	0x0100
        /*02f2*/ 	.byte	0x04
	.zero		1


	//   ....[29]....
        /*02f4*/ 	.word	0x00000c30
        /*02f8*/ 	.word	0x000000ff
        /*02fc*/ 	.word	0x000000e8
        /*0300*/ 	.short	0x0100
        /*0302*/ 	.byte	0x04
	.zero		1


	//   ....[30]....
        /*0304*/ 	.word	0x00000d20
        /*0308*/ 	.word	0x000000ff
        /*030c*/ 	.word	0x000000f0
        /*0310*/ 	.short	0x0100
        /*0312*/ 	.byte	0x04
	.zero		1


	//   ....[31]....
        /*0314*/ 	.word	0x00000d30
        /*0318*/ 	.word	0x000000ff
        /*031c*/ 	.word	0x00000100
        /*0320*/ 	.short	0x0100
        /*0322*/ 	.byte	0x04
	.zero		1


	//   ....[32]....
        /*0324*/ 	.word	0x00000d40
        /*0328*/ 	.word	0x000000ff
        /*032c*/ 	.word	0x000000f8
        /*0330*/ 	.short	0x0100
        /*0332*/ 	.byte	0x04
	.zero		1


	//   ....[33]....
        /*0334*/ 	.word	0x00000d50
        /*0338*/ 	.word	0x000000ff
        /*033c*/ 	.word	0x00000108
        /*0340*/ 	.short	0x0100
        /*0342*/ 	.byte	0x04
	.zero		1


	//   ....[34]....
        /*0344*/ 	.word	0x00000e50
        /*0348*/ 	.word	0x000000ff
        /*034c*/ 	.word	0x00000110
        /*0350*/ 	.short	0x0100
        /*0352*/ 	.byte	0x06
	.zero		1


	//   ....[35]....
        /*0354*/ 	.word	0x00001a30
        /*0358*/ 	.word	0x00000003
        /*035c*/ 	.word	0x00000100
        /*0360*/ 	.short	0x010a
        /*0362*/ 	.byte	0xff
	.zero		1


	//   ....[36]....
        /*0364*/ 	.word	0x00001a60
        /*0368*/ 	.word	0x00000003
        /*036c*/ 	.word	0x000000f0
        /*0370*/ 	.short	0x0101
        /*0372*/ 	.byte	0xff
	.zero		1


	//   ....[37]....
        /*0374*/ 	.word	0x00001b20
        /*0378*/ 	.word	0x000000ff
        /*037c*/ 	.word	0x00000020
        /*0380*/ 	.short	0x010a
        /*0382*/ 	.byte	0x04
	.zero		1


	//   ....[38]....
        /*0384*/ 	.word	0x00001bf0
        /*0388*/ 	.word	0x000000ff
        /*038c*/ 	.word	0x00000020
        /*0390*/ 	.short	0x010a
        /*0392*/ 	.byte	0x21
	.zero		1


	//   ....[39]....
        /*0394*/ 	.word	0x00001da0
        /*0398*/ 	.word	0x000000ff
        /*039c*/ 	.word	0x00000020
        /*03a0*/ 	.short	0x010a
        /*03a2*/ 	.byte	0x05
	.zero		1


	//   ....[40]....
        /*03a4*/ 	.word	0x00001f80
        /*03a8*/ 	.word	0x000000ff
        /*03ac*/ 	.word	0x00000088
        /*03b0*/ 	.short	0x0101
        /*03b2*/ 	.byte	0x0e
	.zero		1


	//   ....[41]....
        /*03b4*/ 	.word	0x00001fa0
        /*03b8*/ 	.word	0x000000ff
        /*03bc*/ 	.word	0x00000020
        /*03c0*/ 	.short	0x010a
        /*03c2*/ 	.byte	0x04
	.zero		1


	//   ....[42]....
        /*03c4*/ 	.word	0x00002020
        /*03c8*/ 	.word	0x000000ff
        /*03cc*/ 	.word	0x00000020
        /*03d0*/ 	.short	0x010a
        /*03d2*/ 	.byte	0x07
	.zero		1


	//   ....[43]....
        /*03d4*/ 	.word	0x00002160
        /*03d8*/ 	.word	0x000000ff
        /*03dc*/ 	.word	0x00000020
        /*03e0*/ 	.short	0x010a
        /*03e2*/ 	.byte	0x04
	.zero		1


	//   ....[44]....
        /*03e4*/ 	.word	0x00002410
        /*03e8*/ 	.word	0x00000003
        /*03ec*/ 	.word	0x00000090
        /*03f0*/ 	.short	0x010a
        /*03f2*/ 	.byte	0xff
	.zero		1


	//   ....[45]....
        /*03f4*/ 	.word	0x00002560
        /*03f8*/ 	.word	0x00000000
        /*03fc*/ 	.word	0x00000000
        /*0400*/ 	.short	0x0101
        /*0402*/ 	.byte	0xff
	.zero		1


	//   ....[46]....
        /*0404*/ 	.word	0x00002b10
        /*0408*/ 	.word	0x000000ff
        /*040c*/ 	.word	0x00000000
        /*0410*/ 	.short	0x010a
        /*0412*/ 	.byte	0x04
	.zero		1


	//   ....[47]....
        /*0414*/ 	.word	0x00002ba0
        /*0418*/ 	.word	0x000000ff
        /*041c*/ 	.word	0x00000000
        /*0420*/ 	.short	0x010a
        /*0422*/ 	.byte	0x05
	.zero		1


	//   ....[48]....
        /*0424*/ 	.word	0x00002c30
        /*0428*/ 	.word	0x000000ff
        /*042c*/ 	.word	0x00000000
        /*0430*/ 	.short	0x010a
        /*0432*/ 	.byte	0x05
	.zero		1


	//   ....[49]....
        /*0434*/ 	.word	0x00002cd0
        /*0438*/ 	.word	0x00000000
        /*043c*/ 	.word	0x00000000
        /*0440*/ 	.short	0x010a
        /*0442*/ 	.byte	0xff
	.zero		1


	//   ....[50]....
        /*0444*/ 	.word	0x00002df0
        /*0448*/ 	.word	0x00000002
        /*044c*/ 	.word	0x000000f0
        /*0450*/ 	.short	0x010a
        /*0452*/ 	.byte	0xff
	.zero		1


	//   ....[51]....
        /*0454*/ 	.word	0x00002e50
        /*0458*/ 	.word	0x00000004
        /*045c*/ 	.word	0x00000000
        /*0460*/ 	.short	0x0101
        /*0462*/ 	.byte	0xff
	.zero		1


	//   ....[52]....
        /*0464*/ 	.word	0x00002e70
        /*0468*/ 	.word	0x000000ff
        /*046c*/ 	.word	0x000000a0
        /*0470*/ 	.short	0x010a
        /*0472*/ 	.byte	0x04
	.zero		1


	//   ....[53]....
        /*0474*/ 	.word	0x00002f90
        /*0478*/ 	.word	0x00000002
        /*047c*/ 	.word	0x00000090
        /*0480*/ 	.short	0x010a
        /*0482*/ 	.byte	0xff
	.zero		1


	//   ....[54]....
        /*0484*/ 	.word	0x000030a0
        /*0488*/ 	.word	0x00000002
        /*048c*/ 	.word	0x00000000
        /*0490*/ 	.short	0x0101
        /*0492*/ 	.byte	0xff
	.zero		1


	//   ....[55]....
        /*0494*/ 	.word	0x00003130
        /*0498*/ 	.word	0x000000ff
        /*049c*/ 	.word	0x000000a0
        /*04a0*/ 	.short	0x0106
        /*04a2*/ 	.byte	0x04
	.zero		1


	//   ....[56]....
        /*04a4*/ 	.word	0x00003150
        /*04a8*/ 	.word	0x000000ff
        /*04ac*/ 	.word	0x000000a0
        /*04b0*/ 	.short	0x010a
        /*04b2*/ 	.byte	0x04
	.zero		1


	//   ....[57]....
        /*04b4*/ 	.word	0x000031e0
        /*04b8*/ 	.word	0x000000ff
        /*04bc*/ 	.word	0x000000a0
        /*04c0*/ 	.short	0x0106
        /*04c2*/ 	.byte	0x07
	.zero		1


	//   ....[58]....
        /*04c4*/ 	.word	0x00003220
        /*04c8*/ 	.word	0x00000000
        /*04cc*/ 	.word	0x000000a0
        /*04d0*/ 	.short	0x010a
        /*04d2*/ 	.byte	0xff
	.zero		1


	//   ....[59]....
        /*04d4*/ 	.word	0x00003460
        /*04d8*/ 	.word	0x000000ff
        /*04dc*/ 	.word	0x00000008
        /*04e0*/ 	.short	0x010a
        /*04e2*/ 	.byte	0x05
	.zero		1


	//   ....[60]....
        /*04e4*/ 	.word	0x00003480
        /*04e8*/ 	.word	0x000000ff
        /*04ec*/ 	.word	0x00000008
        /*04f0*/ 	.short	0x010a
        /*04f2*/ 	.byte	0x05
	.zero		1


	//   ....[61]....
        /*04f4*/ 	.word	0x00003610
        /*04f8*/ 	.word	0x000000ff
        /*04fc*/ 	.word	0x00000008
        /*0500*/ 	.short	0x010a
        /*0502*/ 	.byte	0x05
	.zero		1


	//   ....[62]....
        /*0504*/ 	.word	0x00003630
        /*0508*/ 	.word	0x000000ff
        /*050c*/ 	.word	0x00000008
        /*0510*/ 	.short	0x010a
        /*0512*/ 	.byte	0x05
	.zero		1


	//   ....[63]....
        /*0514*/ 	.word	0x000036f0
        /*0518*/ 	.word	0x000000ff
        /*051c*/ 	.word	0x00000000
        /*0520*/ 	.short	0x0101
        /*0522*/ 	.byte	0x04
	.zero		1


	//   ....[64]....
        /*0524*/ 	.word	0x00003ab0
        /*0528*/ 	.word	0x00000000
        /*052c*/ 	.word	0x00000090
        /*0530*/ 	.short	0x010a
        /*0532*/ 	.byte	0xff
	.zero		1


	//   ....[65]....
        /*0534*/ 	.word	0x00003b70
        /*0538*/ 	.word	0x00000000
        /*053c*/ 	.word	0x00000000
        /*0540*/ 	.short	0x0101
        /*0542*/ 	.byte	0xff
	.zero		1


	//   ....[66]....
        /*0544*/ 	.word	0x00003c30
        /*0548*/ 	.word	0x000000ff
        /*054c*/ 	.word	0x00000000
        /*0550*/ 	.short	0x010a
        /*0552*/ 	.byte	0x04
	.zero		1


	//   ....[67]....
        /*0554*/ 	.word	0x00003c40
        /*0558*/ 	.word	0x000000ff
        /*055c*/ 	.word	0x000000d0
        /*0560*/ 	.short	0x010a
        /*0562*/ 	.byte	0x2e
	.zero		1


	//   ....[68]....
        /*0564*/ 	.word	0x00003cf0
        /*0568*/ 	.word	0x000000ff
        /*056c*/ 	.word	0x00000000
        /*0570*/ 	.short	0x010a
        /*0572*/ 	.byte	0x07
	.zero		1


	//   ....[69]....
        /*0574*/ 	.word	0x00003e20
        /*0578*/ 	.word	0x000000ff
        /*057c*/ 	.word	0x00000000
        /*0580*/ 	.short	0x010a
        /*0582*/ 	.byte	0x04
	.zero		1


	//   ....[70]....
        /*0584*/ 	.word	0x00004260
        /*0588*/ 	.word	0x000000ff
        /*058c*/ 	.word	0x00000000
        /*0590*/ 	.short	0x010a
        /*0592*/ 	.byte	0x04
	.zero		1


	//   ....[71]....
        /*0594*/ 	.word	0x000042f0
        /*0598*/ 	.word	0x000000ff
        /*059c*/ 	.word	0x00000000
        /*05a0*/ 	.short	0x010a
        /*05a2*/ 	.byte	0x05
	.zero		1


	//   ....[72]....
        /*05a4*/ 	.word	0x00004380
        /*05a8*/ 	.word	0x000000ff
        /*05ac*/ 	.word	0x00000000
        /*05b0*/ 	.short	0x010a
        /*05b2*/ 	.byte	0x05
	.zero		1


	//   ....[73]....
        /*05b4*/ 	.word	0x00004420
        /*05b8*/ 	.word	0x00000000
        /*05bc*/ 	.word	0x00000000
        /*05c0*/ 	.short	0x010a
        /*05c2*/ 	.byte	0xff
	.zero		1


	//   ....[74]....
        /*05c4*/ 	.word	0x00004460
        /*05c8*/ 	.word	0x00000000
        /*05cc*/ 	.word	0x00000000
        /*05d0*/ 	.short	0x010a
        /*05d2*/ 	.byte	0xff
	.zero		1


	//   ....[75]....
        /*05d4*/ 	.word	0x000044d0
        /*05d8*/ 	.word	0x000000ff
        /*05dc*/ 	.word	0x00000000
        /*05e0*/ 	.short	0x0101
        /*05e2*/ 	.byte	0x04
	.zero		1


	//   ....[76]....
        /*05e4*/ 	.word	0x00004510
        /*05e8*/ 	.word	0x000000ff
        /*05ec*/ 	.word	0x00000110
        /*05f0*/ 	.short	0x010a
        /*05f2*/ 	.byte	0x29
	.zero		1


	//   ....[77]....
        /*05f4*/ 	.word	0x00004560
        /*05f8*/ 	.word	0x000000ff
        /*05fc*/ 	.word	0x00000000
        /*0600*/ 	.short	0x0101
        /*0602*/ 	.byte	0x04
	.zero		1


	//   ....[78]....
        /*0604*/ 	.word	0x00004a00
        /*0608*/ 	.word	0x0000000c
        /*060c*/ 	.word	0x00000090
        /*0610*/ 	.short	0x010a
        /*0612*/ 	.byte	0xff
	.zero		1


	//   ....[79]....
        /*0614*/ 	.word	0x00004b70
        /*0618*/ 	.word	0x00000000
        /*061c*/ 	.word	0x00000000
        /*0620*/ 	.short	0x0101
        /*0622*/ 	.byte	0xff
	.zero		1


	//   ....[80]....
        /*0624*/ 	.word	0x00005000
        /*0628*/ 	.word	0x000000ff
        /*062c*/ 	.word	0x00000088
        /*0630*/ 	.short	0x010a
        /*0632*/ 	.byte	0x15
	.zero		1


	//   ....[81]....
        /*0634*/ 	.word	0x00005180
        /*0638*/ 	.word	0x000000ff
        /*063c*/ 	.word	0x00000060
        /*0640*/ 	.short	0x010a
        /*0642*/ 	.byte	0x15
	.zero		1


	//   ....[82]....
        /*0644*/ 	.word	0x00005380
        /*0648*/ 	.word	0x000000ff
        /*064c*/ 	.word	0x00000040
        /*0650*/ 	.short	0x010b
        /*0652*/ 	.byte	0x15
	.zero		1


	//   ....[83]....
        /*0654*/ 	.word	0x00005390
        /*0658*/ 	.word	0x000000ff
        /*065c*/ 	.word	0x00000000
        /*0660*/ 	.short	0x0101
        /*0662*/ 	.byte	0x06
	.zero		1


	//   ....[84]....
        /*0664*/ 	.word	0x000053a0
        /*0668*/ 	.word	0x000000ff
        /*066c*/ 	.word	0x00000068
        /*0670*/ 	.short	0x010a
        /*0672*/ 	.byte	0x15
	.zero		1


	//   ....[85]....
        /*0674*/ 	.word	0x00005550
        /*0678*/ 	.word	0x000000ff
        /*067c*/ 	.word	0x00000048
        /*0680*/ 	.short	0x010b
        /*0682*/ 	.byte	0x15
	.zero		1


	//   ....[86]....
        /*0684*/ 	.word	0x00005560
        /*0688*/ 	.word	0x000000ff
        /*068c*/ 	.word	0x00000000
        /*0690*/ 	.short	0x0101
        /*0692*/ 	.byte	0x06
	.zero		1


	//   ....[87]....
        /*0694*/ 	.word	0x00005570
        /*0698*/ 	.word	0x000000ff
        /*069c*/ 	.word	0x00000070
        /*06a0*/ 	.short	0x010a
        /*06a2*/ 	.byte	0x15
	.zero		1


	//   ....[88]....
        /*06a4*/ 	.word	0x00005720
        /*06a8*/ 	.word	0x000000ff
        /*06ac*/ 	.word	0x00000050
        /*06b0*/ 	.short	0x010b
        /*06b2*/ 	.byte	0x15
	.zero		1


	//   ....[89]....
        /*06b4*/ 	.word	0x00005730
        /*06b8*/ 	.word	0x000000ff
        /*06bc*/ 	.word	0x00000000
        /*06c0*/ 	.short	0x0101
        /*06c2*/ 	.byte	0x06
	.zero		1


	//   ....[90]....
        /*06c4*/ 	.word	0x00005740
        /*06c8*/ 	.word	0x000000ff
        /*06cc*/ 	.word	0x00000078
        /*06d0*/ 	.short	0x010a
        /*06d2*/ 	.byte	0x15
	.zero		1


	//   ....[91]....
        /*06d4*/ 	.word	0x00005980
        /*06d8*/ 	.word	0x000000ff
        /*06dc*/ 	.word	0x00000058
        /*06e0*/ 	.short	0x010b
        /*06e2*/ 	.byte	0x15
	.zero		1


	//   ....[92]....
        /*06e4*/ 	.word	0x00005990
        /*06e8*/ 	.word	0x000000ff
        /*06ec*/ 	.word	0x00000000
        /*06f0*/ 	.short	0x0101
        /*06f2*/ 	.byte	0x25
	.zero		1


	//   ....[93]....
        /*06f4*/ 	.word	0x000059d0
        /*06f8*/ 	.word	0x000000ff
        /*06fc*/ 	.word	0x00000060
        /*0700*/ 	.short	0x010a
        /*0702*/ 	.byte	0x15
	.zero		1


	//   ....[94]....
        /*0704*/ 	.word	0x000059f0
        /*0708*/ 	.word	0x000000ff
        /*070c*/ 	.word	0x00000068
        /*0710*/ 	.short	0x010a
        /*0712*/ 	.byte	0x15
	.zero		1


	//   ....[95]....
        /*0714*/ 	.word	0x00005a10
        /*0718*/ 	.word	0x000000ff
        /*071c*/ 	.word	0x00000070
        /*0720*/ 	.short	0x010a
        /*0722*/ 	.byte	0x15
	.zero		1


	//   ....[96]....
        /*0724*/ 	.word	0x00005a50
        /*0728*/ 	.word	0x00000000
        /*072c*/ 	.word	0x00000078
        /*0730*/ 	.short	0x010a
        /*0732*/ 	.byte	0xff
	.zero		1


	//   ....[97]....
        /*0734*/ 	.word	0x00005db0
        /*0738*/ 	.word	0x00000003
        /*073c*/ 	.word	0x00000090
        /*0740*/ 	.short	0x010a
        /*0742*/ 	.byte	0xff
	.zero		1


	//   ....[98]....
        /*0744*/ 	.word	0x00005f30
        /*0748*/ 	.word	0x00000000
        /*074c*/ 	.word	0x00000000
        /*0750*/ 	.short	0x0101
        /*0752*/ 	.byte	0xff
	.zero		1


	//   ....[99]....
        /*0754*/ 	.word	0x00006aa0
        /*0758*/ 	.word	0x000000ff
        /*075c*/ 	.word	0x00000040
        /*0760*/ 	.short	0x010a
        /*0762*/ 	.byte	0x2b
	.zero		1


	//   ....[100]....
        /*0764*/ 	.word	0x00006ae0
        /*0768*/ 	.word	0x00000063
        /*076c*/ 	.word	0x000000b0
        /*0770*/ 	.short	0x010a
        /*0772*/ 	.byte	0xff
	.zero		1


	//   ....[101]....
        /*0774*/ 	.word	0x00006bd0
        /*0778*/ 	.word	0x000000ff
        /*077c*/ 	.word	0x00000040
        /*0780*/ 	.short	0x010a
        /*0782*/ 	.byte	0x2b
	.zero		1


	//   ....[102]....
        /*0784*/ 	.word	0x00006cc0
        /*0788*/ 	.word	0x00000063
        /*078c*/ 	.word	0x000000b0
        /*0790*/ 	.short	0x010a
        /*0792*/ 	.byte	0xff
	.zero		1


	//   ....[103]....
        /*0794*/ 	.word	0x000077e0
        /*0798*/ 	.word	0x00000000
        /*079c*/ 	.word	0x00000000
        /*07a0*/ 	.short	0x0101
        /*07a2*/ 	.byte	0xff
	.zero		1


	//   ....[104]....
        /*07a4*/ 	.word	0x000077f0
        /*07a8*/ 	.word	0x00000003
        /*07ac*/ 	.word	0x00000040
        /*07b0*/ 	.short	0x010a
        /*07b2*/ 	.byte	0xff
	.zero		1


	//   ....[105]....
        /*07b4*/ 	.word	0x000078d0
        /*07b8*/ 	.word	0x00000003
        /*07bc*/ 	.word	0x00000040
        /*07c0*/ 	.short	0x010a
        /*07c2*/ 	.byte	0xff
	.zero		1


	//   ....[106]....
        /*07c4*/ 	.word	0x00008490
        /*07c8*/ 	.word	0x0000003d
        /*07cc*/ 	.word	0x00000000
        /*07d0*/ 	.short	0x0101
        /*07d2*/ 	.byte	0xff
	.zero		1


	//   ....[107]....
        /*07d4*/ 	.word	0x000084b0
        /*07d8*/ 	.word	0x0000003e
        /*07dc*/ 	.word	0x00000040
        /*07e0*/ 	.short	0x010a
        /*07e2*/ 	.byte	0xff
	.zero		1


	//   ....[108]....
        /*07e4*/ 	.word	0x00008580
        /*07e8*/ 	.word	0x0000003e
        /*07ec*/ 	.word	0x00000040
        /*07f0*/ 	.short	0x010a
        /*07f2*/ 	.byte	0xff
	.zero		1


	//   ....[109]....
        /*07f4*/ 	.word	0x00009140
        /*07f8*/ 	.word	0x0000003d
        /*07fc*/ 	.word	0x00000000
        /*0800*/ 	.short	0x0101
        /*0802*/ 	.byte	0xff
	.zero		1


	//   ....[110]....
        /*0804*/ 	.word	0x00009160
        /*0808*/ 	.word	0x0000003e
        /*080c*/ 	.word	0x00000040
        /*0810*/ 	.short	0x010a
        /*0812*/ 	.byte	0xff
	.zero		1


	//   ....[111]....
        /*0814*/ 	.word	0x00009230
        /*0818*/ 	.word	0x0000003e
        /*081c*/ 	.word	0x00000040
        /*0820*/ 	.short	0x010a
        /*0822*/ 	.byte	0xff
	.zero		1


	//   ....[112]....
        /*0824*/ 	.word	0x00009500
        /*0828*/ 	.word	0x00000063
        /*082c*/ 	.word	0x00000000
        /*0830*/ 	.short	0x0101
        /*0832*/ 	.byte	0xff
	.zero		1


	//   ....[113]....
        /*0834*/ 	.word	0x00009e40
        /*0838*/ 	.word	0x00000002
        /*083c*/ 	.word	0x00000000
        /*0840*/ 	.short	0x0101
        /*0842*/ 	.byte	0xff
	.zero		1


	//   ....[114]....
        /*0844*/ 	.word	0x0000a0d0
        /*0848*/ 	.word	0x000000ff
        /*084c*/ 	.word	0x00000000
        /*0850*/ 	.short	0x0101
        /*0852*/ 	.byte	0x04
	.zero		1


	//   ....[115]....
        /*0854*/ 	.word	0x0000a0f0
        /*0858*/ 	.word	0x00000003
        /*085c*/ 	.word	0x00000100
        /*0860*/ 	.short	0x010a
        /*0862*/ 	.byte	0xff
	.zero		1


	//   ....[116]....
        /*0864*/ 	.word	0x0000a150
        /*0868*/ 	.word	0x00000000
        /*086c*/ 	.word	0x00000020
        /*0870*/ 	.short	0x010a
        /*0872*/ 	.byte	0xff
	.zero		1


	//   ....[117]....
        /*0874*/ 	.word	0x0000a1b0
        /*0878*/ 	.word	0x00000000
        /*087c*/ 	.word	0x00000020
        /*0880*/ 	.short	0x010a
        /*0882*/ 	.byte	0xff
	.zero		1


	//   ....[118]....
        /*0884*/ 	.word	0x0000a200
        /*0888*/ 	.word	0x00000003
        /*088c*/ 	.word	0x00000090
        /*0890*/ 	.short	0x010a
        /*0892*/ 	.byte	0xff
	.zero		1


	//   ....[119]....
        /*0894*/ 	.word	0x0000a260
        /*0898*/ 	.word	0x00000000
        /*089c*/ 	.word	0x00000000
        /*08a0*/ 	.short	0x010a
        /*08a2*/ 	.byte	0xff
	.zero		1


	//   ....[120]....
        /*08a4*/ 	.word	0x0000a2c0
        /*08a8*/ 	.word	0x00000000
        /*08ac*/ 	.word	0x00000000
        /*08b0*/ 	.short	0x010a
        /*08b2*/ 	.byte	0xff
	.zero		1


	//   ....[121]....
        /*08b4*/ 	.word	0x0000a320
        /*08b8*/ 	.word	0x00000000
        /*08bc*/ 	.word	0x00000000
        /*08c0*/ 	.short	0x010a
        /*08c2*/ 	.byte	0xff
	.zero		1


	//   ....[122]....
        /*08c4*/ 	.word	0x0000a370
        /*08c8*/ 	.word	0x00000002
        /*08cc*/ 	.word	0x000000f0
        /*08d0*/ 	.short	0x010a
        /*08d2*/ 	.byte	0xff
	.zero		1


	//   ....[123]....
        /*08d4*/ 	.word	0x0000a3d0
        /*08d8*/ 	.word	0x00000002
        /*08dc*/ 	.word	0x000000a0
        /*08e0*/ 	.short	0x010a
        /*08e2*/ 	.byte	0xff
	.zero		1


	//   ....[124]....
        /*08e4*/ 	.word	0x0000a420
        /*08e8*/ 	.word	0x00000002
        /*08ec*/ 	.word	0x00000090
        /*08f0*/ 	.short	0x010a
        /*08f2*/ 	.byte	0xff
	.zero		1


	//   ....[125]....
        /*08f4*/ 	.word	0x0000a480
        /*08f8*/ 	.word	0x00000000
        /*08fc*/ 	.word	0x000000a0
        /*0900*/ 	.short	0x010a
        /*0902*/ 	.byte	0xff
	.zero		1


	//   ....[126]....
        /*0904*/ 	.word	0x0000a4e0
        /*0908*/ 	.word	0x00000000
        /*090c*/ 	.word	0x00000008
        /*0910*/ 	.short	0x010a
        /*0912*/ 	.byte	0xff
	.zero		1


	//   ....[127]....
        /*0914*/ 	.word	0x0000a5d0
        /*0918*/ 	.word	0x00000000
        /*091c*/ 	.word	0x00000008
        /*0920*/ 	.short	0x010a
        /*0922*/ 	.byte	0xff
	.zero		1


	//   ....[128]....
        /*0924*/ 	.word	0x0000a620
        /*0928*/ 	.word	0x00000000
        /*092c*/ 	.word	0x00000090
        /*0930*/ 	.short	0x010a
        /*0932*/ 	.byte	0xff
	.zero		1


	//   ....[129]....
        /*0934*/ 	.word	0x0000a680
        /*0938*/ 	.word	0x00000000
        /*093c*/ 	.word	0x000000d0
        /*0940*/ 	.short	0x010a
        /*0942*/ 	.byte	0xff
	.zero		1


	//   ....[130]....
        /*0944*/ 	.word	0x0000a6e0
        /*0948*/ 	.word	0x00000000
        /*094c*/ 	.word	0x00000000
        /*0950*/ 	.short	0x010a
        /*0952*/ 	.byte	0xff
	.zero		1


	//   ....[131]....
        /*0954*/ 	.word	0x0000a740
        /*0958*/ 	.word	0x00000000
        /*095c*/ 	.word	0x00000000
        /*0960*/ 	.short	0x010a
        /*0962*/ 	.byte	0xff
	.zero		1


	//   ....[132]....
        /*0964*/ 	.word	0x0000a7a0
        /*0968*/ 	.word	0x00000000
        /*096c*/ 	.word	0x00000000
        /*0970*/ 	.short	0x010a
        /*0972*/ 	.byte	0xff
	.zero		1


	//   ....[133]....
        /*0974*/ 	.word	0x0000a800
        /*0978*/ 	.word	0x00000000
        /*097c*/ 	.word	0x00000000
        /*0980*/ 	.short	0x010a
        /*0982*/ 	.byte	0xff
	.zero		1


	//   ....[134]....
        /*0984*/ 	.word	0x0000a860
        /*0988*/ 	.word	0x00000000
        /*098c*/ 	.word	0x00000110
        /*0990*/ 	.short	0x010a
        /*0992*/ 	.byte	0xff
	.zero		1


	//   ....[135]....
        /*0994*/ 	.word	0x0000a8b0
        /*0998*/ 	.word	0x0000000c
        /*099c*/ 	.word	0x00000090
        /*09a0*/ 	.short	0x010a
        /*09a2*/ 	.byte	0xff
	.zero		1


	//   ....[136]....
        /*09a4*/ 	.word	0x0000a910
        /*09a8*/ 	.word	0x00000000
        /*09ac*/ 	.word	0x00000088
        /*09b0*/ 	.short	0x010a
        /*09b2*/ 	.byte	0xff
	.zero		1


	//   ....[137]....
        /*09b4*/ 	.word	0x0000a970
        /*09b8*/ 	.word	0x00000000
        /*09bc*/ 	.word	0x00000060
        /*09c0*/ 	.short	0x010a
        /*09c2*/ 	.byte	0xff
	.zero		1


	//   ....[138]....
        /*09c4*/ 	.word	0x0000a9d0
        /*09c8*/ 	.word	0x00000000
        /*09cc*/ 	.word	0x00000068
        /*09d0*/ 	.short	0x010a
        /*09d2*/ 	.byte	0xff
	.zero		1


	//   ....[139]....
        /*09d4*/ 	.word	0x0000aa30
        /*09d8*/ 	.word	0x00000000
        /*09dc*/ 	.word	0x00000070
        /*09e0*/ 	.short	0x010a
        /*09e2*/ 	.byte	0xff
	.zero		1


	//   ....[140]....
        /*09e4*/ 	.word	0x0000aa90
        /*09e8*/ 	.word	0x00000000
        /*09ec*/ 	.word	0x00000078
        /*09f0*/ 	.short	0x010a
        /*09f2*/ 	.byte	0xff
	.zero		1


	//   ....[141]....
        /*09f4*/ 	.word	0x0000aaf0
        /*09f8*/ 	.word	0x00000000
        /*09fc*/ 	.word	0x00000060
        /*0a00*/ 	.short	0x010a
        /*0a02*/ 	.byte	0xff
	.zero		1


	//   ....[142]....
        /*0a04*/ 	.word	0x0000ab50
        /*0a08*/ 	.word	0x00000000
        /*0a0c*/ 	.word	0x00000068
        /*0a10*/ 	.short	0x010a
        /*0a12*/ 	.byte	0xff
	.zero		1


	//   ....[143]....
        /*0a14*/ 	.word	0x0000abb0
        /*0a18*/ 	.word	0x00000000
        /*0a1c*/ 	.word	0x00000070
        /*0a20*/ 	.short	0x010a
        /*0a22*/ 	.byte	0xff
	.zero		1


	//   ....[144]....
        /*0a24*/ 	.word	0x0000ac00
        /*0a28*/ 	.word	0x00000003
        /*0a2c*/ 	.word	0x00000090
        /*0a30*/ 	.short	0x010a
        /*0a32*/ 	.byte	0xff
	.zero		1


	//   ....[145]....
        /*0a34*/ 	.word	0x0000ac60
        /*0a38*/ 	.word	0x00000002
        /*0a3c*/ 	.word	0x00000040
        /*0a40*/ 	.short	0x010a
        /*0a42*/ 	.byte	0xff
	.zero		1


	//   ....[146]....
        /*0a44*/ 	.word	0x0000acb0
        /*0a48*/ 	.word	0x00000063
        /*0a4c*/ 	.word	0x000000b0
        /*0a50*/ 	.short	0x010a
        /*0a52*/ 	.byte	0xff
	.zero		1


	//   ....[147]....
        /*0a54*/ 	.word	0x0000ad00
        /*0a58*/ 	.word	0x00000003
        /*0a5c*/ 	.word	0x00000040
        /*0a60*/ 	.short	0x010a
        /*0a62*/ 	.byte	0xff
	.zero		1


	//   ....[148]....
        /*0a64*/ 	.word	0x0000ad50
        /*0a68*/ 	.word	0x0000003e
        /*0a6c*/ 	.word	0x00000040
        /*0a70*/ 	.short	0x010a
        /*0a72*/ 	.byte	0xff
	.zero		1


	//   ....[149]....
        /*0a74*/ 	.word	0x0000ada0
        /*0a78*/ 	.word	0x0000003e
        /*0a7c*/ 	.word	0x00000040
        /*0a80*/ 	.short	0x010a
        /*0a82*/ 	.byte	0xff
	.zero		1


	//----- nvinfo : EIATTR_NUM_MBARRIERS
	.align		4
.L_47:
        /*0a84*/ 	.byte	0x03, 0x38
        /*0a86*/ 	.short	0x0023


	//----- nvinfo : EIATTR_EXIT_INSTR_OFFSETS
	.align		4
        /*0a88*/ 	.byte	0x04, 0x1c
        /*0a8a*/ 	.short	(.L_49 - .L_48)


	//   ....[0]....
.L_48:
        /*0a8c*/ 	.word	0x00002d00


	//   ....[1]....
        /*0a90*/ 	.word	0x000031f0


	//   ....[2]....
        /*0a94*/ 	.word	0x00003250


	//   ....[3]....
        /*0a98*/ 	.word	0x00004790


	//   ....[4]....
        /*0a9c*/ 	.word	0x00005a80


	//   ....[5]....
        /*0aa0*/ 	.word	0x00005ac0


	//   ....[6]....
        /*0aa4*/ 	.word	0x00009fc0


	//   ....[7]....
        /*0aa8*/ 	.word	0x0000a040


	//   ....[8]....
        /*0aac*/ 	.word	0x0000a070


	//   ....[9]....
        /*0ab0*/ 	.word	0x0000a0e0


	//----- nvinfo : EIATTR_MAX_THREADS
	.align		4
.L_49:
        /*0ab4*/ 	.byte	0x04, 0x05
        /*0ab6*/ 	.short	(.L_51 - .L_50)
.L_50:
        /*0ab8*/ 	.word	0x00000100
        /*0abc*/ 	.word	0x00000001
        /*0ac0*/ 	.word	0x00000001


	//----- nvinfo : EIATTR_CRS_STACK_SIZE
	.align		4
.L_51:
        /*0ac4*/ 	.byte	0x04, 0x1e
        /*0ac6*/ 	.short	(.L_53 - .L_52)
.L_52:
        /*0ac8*/ 	.word	0x00000000


	//----- nvinfo : EIATTR_CBANK_PARAM_SIZE
	.align		4
.L_53:
        /*0acc*/ 	.byte	0x03, 0x19
        /*0ace*/ 	.short	0x0800


	//----- nvinfo : EIATTR_PARAM_CBANK
	.align		4
        /*0ad0*/ 	.byte	0x04, 0x0a
        /*0ad2*/ 	.short	(.L_55 - .L_54)
	.align		4
.L_54:
        /*0ad4*/ 	.word	index@(.nv.constant0._ZN7cutlass13device_kernelINS_4gemm6kernel13GemmUniversalIN4cute5tupleIJiiiiEEENS1_10collective13CollectiveMmaINS1_35MainloopSm100TmaUmmaWarpSpecializedILi4ELi2ELi4ENS5_IJNS4_1CILi2EEESB_NSA_ILi1EEEEEEEENS5_IJNSA_ILi128EEENSA_ILi256EEESF_EEENS_6half_tENS5_IJlSC_lEEESI_SJ_NS4_8TiledMMAINS4_8MMA_AtomIJNS4_26SM100_MMA_F16BF16_2x1SM_SSISI_SI_fLi128ELi256ELNS4_4UMMA5MajorE0ELSO_0ELNSN_7ScaleInE0ELSP_0EEEEEENS4_6LayoutINS5_IJSC_SC_SC_EEENS5_IJNSA_ILi0EEESU_SU_EEEEENS5_IJNS4_10UnderscoreESX_SX_EEEEENS4_28SM100_TMA_2SM_LOAD_MULTICASTENS4_14ComposedLayoutINS4_7SwizzleILi3ELi4ELi3EEENS4_18smem_ptr_flag_bitsILi16EEENSS_INS5_IJNSA_ILi8EEENSA_ILi64EEEEEENS5_IJS17_SC_EEEEEEEvNS4_8identityENS4_18SM100_TMA_2SM_LOADES1B_vS1C_EENS_8epilogue10collective18CollectiveEpilogueINS1F_23Sm100TmaWarpSpecializedILi4ELi2ELi32ELb1ELb0EEEJNS5_IJS17_SG_SF_EEENS5_IJNSS_IS17_SC_EENSS_INS5_IJNSA_ILi32EEESB_EEENS5_IJSC_SF_EEEEEEEESI_SJ_SI_SJ_NS1F_6fusion15FusionCallbacksIS1J_NS1R_17LinearCombinationISI_fSI_fLNS_15FloatRoundStyleE2EEES1K_S1Q_JEEENS4_5SM1004TMEM4LOAD26SM100_TMEM_LOAD_32dp32b32xENS4_13SM90_TMA_LOADENS11_INS12_ILi2ELi4ELi3EEES15_NSS_INS5_IJS16_S1M_EEENS5_IJS1M_SC_EEEEEEENS4_39AutoVectorizingCopyWithAssumedAlignmentILi128EEENS4_14SM90_TMA_STOREES26_S28_S28_EEEvvEEEEvNT_6ParamsE)
        /*0ad8*/ 	.short	0x0380
        /*0ada*/ 	.short	0x0800


	//----- nvinfo : EIATTR_SW_WAR
	.align		4
.L_55:
        /*0adc*/ 	.byte	0x04, 0x36
        /*0ade*/ 	.short	(.L_57 - .L_56)
.L_56:
        /*0ae0*/ 	.word	0x00000008
.L_57:


//--------------------- .nv.callgraph             --------------------------
	.section	.nv.callgraph,"",@"SHT_CUDA_CALLGRAPH"
	.align	4
	.sectionentsize	8
	.align		4
        /*0000*/ 	.word	0x00000000
	.align		4
        /*0004*/ 	.word	0xffffffff
	.align		4
        /*0008*/ 	.word	index@(_ZN7cutlass13device_kernelINS_4gemm6kernel13GemmUniversalIN4cute5tupleIJiiiiEEENS1_10collective13CollectiveMmaINS1_35MainloopSm100TmaUmmaWarpSpecializedILi4ELi2ELi4ENS5_IJNS4_1CILi2EEESB_NSA_ILi1EEEEEEEENS5_IJNSA_ILi128EEENSA_ILi256EEESF_EEENS_6half_tENS5_IJlSC_lEEESI_SJ_NS4_8TiledMMAINS4_8MMA_AtomIJNS4_26SM100_MMA_F16BF16_2x1SM_SSISI_SI_fLi128ELi256ELNS4_4UMMA5MajorE0ELSO_0ELNSN_7ScaleInE0ELSP_0EEEEEENS4_6LayoutINS5_IJSC_SC_SC_EEENS5_IJNSA_ILi0EEESU_SU_EEEEENS5_IJNS4_10UnderscoreESX_SX_EEEEENS4_28SM100_TMA_2SM_LOAD_MULTICASTENS4_14ComposedLayoutINS4_7SwizzleILi3ELi4ELi3EEENS4_18smem_ptr_flag_bitsILi16EEENSS_INS5_IJNSA_ILi8EEENSA_ILi64EEEEEENS5_IJS17_SC_EEEEEEEvNS4_8identityENS4_18SM100_TMA_2SM_LOADES1B_vS1C_EENS_8epilogue10collective18CollectiveEpilogueINS1F_23Sm100TmaWarpSpecializedILi4ELi2ELi32ELb1ELb0EEEJNS5_IJS17_SG_SF_EEENS5_IJNSS_IS17_SC_EENSS_INS5_IJNSA_ILi32EEESB_EEENS5_IJSC_SF_EEEEEEEESI_SJ_SI_SJ_NS1F_6fusion15FusionCallbacksIS1J_NS1R_17LinearCombinationISI_fSI_fLNS_15FloatRoundStyleE2EEES1K_S1Q_JEEENS4_5SM1004TMEM4LOAD26SM100_TMEM_LOAD_32dp32b32xENS4_13SM90_TMA_LOADENS11_INS12_ILi2ELi4ELi3EEES15_NSS_INS5_IJS16_S1M_EEENS5_IJS1M_SC_EEEEEEENS4_39AutoVectorizingCopyWithAssumedAlignmentILi128EEENS4_14SM90_TMA_STOREES26_S28_S28_EEEvvEEEEvNT_6ParamsE)
	.align		4
        /*000c*/ 	.word	index@(__assertfail)
	.align		4
        /*0010*/ 	.word	0x00000000
	.align		4
        /*0014*/ 	.word	0xfffffffe
	.align		4
        /*0018*/ 	.word	0x00000000
	.align		4
        /*001c*/ 	.word	0xfffffffd
	.align		4
        /*0020*/ 	.word	0x00000000
	.align		4
        /*0024*/ 	.word	0xfffffffc


//--------------------- .nv.constant4             --------------------------
	.section	.nv.constant4,"a",@progbits
	.align	8
	.align		8
.nv.constant4:
        /*0000*/ 	.dword	__assertfail
	.align		8
        /*0008*/ 	.dword	__unnamed_1
	.align		8
        /*0010*/ 	.dword	__unnamed_2
	.align		8
        /*0018*/ 	.dword	_ZN39_INTERNAL_fdef1962_4_k_cu_8d9dff10_71224cuda3std3__45__cpo5beginE
	.align		8
        /*0020*/ 	.dword	_ZN39_INTERNAL_fdef1962_4_k_cu_8d9dff10_71224cuda3std3__45__cpo3endE
	.align		8
        /*0028*/ 	.dword	_ZN39_INTERNAL_fdef1962_4_k_cu_8d9dff10_71224cuda3std3__45__cpo6cbeginE
	.align		8
        /*0030*/ 	.dword	_ZN39_INTERNAL_fdef1962_4_k_cu_8d9dff10_71224cuda3std3__45__cpo4cendE
	.align		8
        /*0038*/ 	.dword	_ZN39_INTERNAL_fdef1962_4_k_cu_8d9dff10_71224cuda3std3__441_GLOBAL__N__fdef1962_4_k_cu_8d9dff10_71226ignoreE
	.align		8
        /*0040*/ 	.dword	_ZN39_INTERNAL_fdef1962_4_k_cu_8d9dff10_71224cuda3std3__419piecewise_constructE
	.align		8
        /*0048*/ 	.dword	_ZN39_INTERNAL_fdef1962_4_k_cu_8d9dff10_71224cuda3std3__48in_placeE
	.align		8
        /*0050*/ 	.dword	_ZN39_INTERNAL_fdef1962_4_k_cu_8d9dff10_71224cuda3std6ranges3__45__cpo4swapE
	.align		8
        /*0058*/ 	.dword	_ZN39_INTERNAL_fdef1962_4_k_cu_8d9dff10_71224cuda3std6ranges3__45__cpo9iter_moveE
	.align		8
        /*0060*/ 	.dword	_ZN39_INTERNAL_fdef1962_4_k_cu_8d9dff10_71224cute7productE
	.align		8
        /*0068*/ 	.dword	_ZN39_INTERNAL_fdef1962_4_k_cu_8d9dff10_71224cute1_E
	.align		8
        /*0070*/ 	.dword	$str$25
	.align		8
        /*0078*/ 	.dword	$str$26
	.align		8
        /*0080*/ 	.dword	$str$27
	.align		8
        /*0088*/ 	.dword	$str$28


//--------------------- .text._ZN7cutlass13device_kernelINS_4gemm6kernel13GemmUniversalIN4cute5tupleIJiiiiEEENS1_10collective13CollectiveMmaINS1_35MainloopSm100TmaUmmaWarpSpecializedILi4ELi2ELi4ENS5_IJNS4_1CILi2EEESB_NSA_ILi1EEEEEEEENS5_IJNSA_ILi128EEENSA_ILi256EEESF_EEENS_6half_tENS5_IJlSC_lEEESI_SJ_NS4_8TiledMMAINS4_8MMA_AtomIJNS4_26SM100_MMA_F16BF16_2x1SM_SSISI_SI_fLi128ELi256ELNS4_4UMMA5MajorE0ELSO_0ELNSN_7ScaleInE0ELSP_0EEEEEENS4_6LayoutINS5_IJSC_SC_SC_EEENS5_IJNSA_ILi0EEESU_SU_EEEEENS5_IJNS4_10UnderscoreESX_SX_EEEEENS4_28SM100_TMA_2SM_LOAD_MULTICASTENS4_14ComposedLayoutINS4_7SwizzleILi3ELi4ELi3EEENS4_18smem_ptr_flag_bitsILi16EEENSS_INS5_IJNSA_ILi8EEENSA_ILi64EEEEEENS5_IJS17_SC_EEEEEEEvNS4_8identityENS4_18SM100_TMA_2SM_LOADES1B_vS1C_EENS_8epilogue10collective18CollectiveEpilogueINS1F_23Sm100TmaWarpSpecializedILi4ELi2ELi32ELb1ELb0EEEJNS5_IJS17_SG_SF_EEENS5_IJNSS_IS17_SC_EENSS_INS5_IJNSA_ILi32EEESB_EEENS5_IJSC_SF_EEEEEEEESI_SJ_SI_SJ_NS1F_6fusion15FusionCallbacksIS1J_NS1R_17LinearCombinationISI_fSI_fLNS_15FloatRoundStyleE2EEES1K_S1Q_JEEENS4_5SM1004TMEM4LOAD26SM100_TMEM_LOAD_32dp32b32xENS4_13SM90_TMA_LOADENS11_INS12_ILi2ELi4ELi3EEES15_NSS_INS5_IJS16_S1M_EEENS5_IJS1M_SC_EEEEEEENS4_39AutoVectorizingCopyWithAssumedAlignmentILi128EEENS4_14SM90_TMA_STOREES26_S28_S28_EEEvvEEEEvNT_6ParamsE --------------------------
	.section	.text._ZN7cutlass13device_kernelINS_4gemm6kernel13GemmUniversalIN4cute5tupleIJiiiiEEENS1_10collective13CollectiveMmaINS1_35MainloopSm100TmaUmmaWarpSpecializedILi4ELi2ELi4ENS5_IJNS4_1CILi2EEESB_NSA_ILi1EEEEEEEENS5_IJNSA_ILi128EEENSA_ILi256EEESF_EEENS_6half_tENS5_IJlSC_lEEESI_SJ_NS4_8TiledMMAINS4_8MMA_AtomIJNS4_26SM100_MMA_F16BF16_2x1SM_SSISI_SI_fLi128ELi256ELNS4_4UMMA5MajorE0ELSO_0ELNSN_7ScaleInE0ELSP_0EEEEEENS4_6LayoutINS5_IJSC_SC_SC_EEENS5_IJNSA_ILi0EEESU_SU_EEEEENS5_IJNS4_10UnderscoreESX_SX_EEEEENS4_28SM100_TMA_2SM_LOAD_MULTICASTENS4_14ComposedLayoutINS4_7SwizzleILi3ELi4ELi3EEENS4_18smem_ptr_flag_bitsILi16EEENSS_INS5_IJNSA_ILi8EEENSA_ILi64EEEEEENS5_IJS17_SC_EEEEEEEvNS4_8identityENS4_18SM100_TMA_2SM_LOADES1B_vS1C_EENS_8epilogue10collective18CollectiveEpilogueINS1F_23Sm100TmaWarpSpecializedILi4ELi2ELi32ELb1ELb0EEEJNS5_IJS17_SG_SF_EEENS5_IJNSS_IS17_SC_EENSS_INS5_IJNSA_ILi32EEESB_EEENS5_IJSC_SF_EEEEEEEESI_SJ_SI_SJ_NS1F_6fusion15FusionCallbacksIS1J_NS1R_17LinearCombinationISI_fSI_fLNS_15FloatRoundStyleE2EEES1K_S1Q_JEEENS4_5SM1004TMEM4LOAD26SM100_TMEM_LOAD_32dp32b32xENS4_13SM90_TMA_LOADENS11_INS12_ILi2ELi4ELi3EEES15_NSS_INS5_IJS16_S1M_EEENS5_IJS1M_SC_EEEEEEENS4_39AutoVectorizingCopyWithAssumedAlignmentILi128EEENS4_14SM90_TMA_STOREES26_S28_S28_EEEvvEEEEvNT_6ParamsE,"ax",@progbits
	.align	128
.text._ZN7cutlass13device_kernelINS_4gemm6kernel13GemmUniversalIN4cute5tupleIJiiiiEEENS1_10collective13CollectiveMmaINS1_35MainloopSm100TmaUmmaWarpSpecializedILi4ELi2ELi4ENS5_IJNS4_1CILi2EEESB_NSA_ILi1EEEEEEEENS5_IJNSA_ILi128EEENSA_ILi256EEESF_EEENS_6half_tENS5_IJlSC_lEEESI_SJ_NS4_8TiledMMAINS4_8MMA_AtomIJNS4_26SM100_MMA_F16BF16_2x1SM_SSISI_SI_fLi128ELi256ELNS4_4UMMA5MajorE0ELSO_0ELNSN_7ScaleInE0ELSP_0EEEEEENS4_6LayoutINS5_IJSC_SC_SC_EEENS5_IJNSA_ILi0EEESU_SU_EEEEENS5_IJNS4_10UnderscoreESX_SX_EEEEENS4_28SM100_TMA_2SM_LOAD_MULTICASTENS4_14ComposedLayoutINS4_7SwizzleILi3ELi4ELi3EEENS4_18smem_ptr_flag_bitsILi16EEENSS_INS5_IJNSA_ILi8EEENSA_ILi64EEEEEENS5_IJS17_SC_EEEEEEEvNS4_8identityENS4_18SM100_TMA_2SM_LOADES1B_vS1C_EENS_8epilogue10collective18CollectiveEpilogueINS1F_23Sm100TmaWarpSpecializedILi4ELi2ELi32ELb1ELb0EEEJNS5_IJS17_SG_SF_EEENS5_IJNSS_IS17_SC_EENSS_INS5_IJNSA_ILi32EEESB_EEENS5_IJSC_SF_EEEEEEEESI_SJ_SI_SJ_NS1F_6fusion15FusionCallbacksIS1J_NS1R_17LinearCombinationISI_fSI_fLNS_15FloatRoundStyleE2EEES1K_S1Q_JEEENS4_5SM1004TMEM4LOAD26SM100_TMEM_LOAD_32dp32b32xENS4_13SM90_TMA_LOADENS11_INS12_ILi2ELi4ELi3EEES15_NSS_INS5_IJS16_S1M_EEENS5_IJS1M_SC_EEEEEEENS4_39AutoVectorizingCopyWithAssumedAlignmentILi128EEENS4_14SM90_TMA_STOREES26_S28_S28_EEEvvEEEEvNT_6ParamsE:
        .type           _ZN7cutlass13device_kernelINS_4gemm6kernel13GemmUniversalIN4cute5tupleIJiiiiEEENS1_10collective13CollectiveMmaINS1_35MainloopSm100TmaUmmaWarpSpecializedILi4ELi2ELi4ENS5_IJNS4_1CILi2EEESB_NSA_ILi1EEEEEEEENS5_IJNSA_ILi128EEENSA_ILi256EEESF_EEENS_6half_tENS5_IJlSC_lEEESI_SJ_NS4_8TiledMMAINS4_8MMA_AtomIJNS4_26SM100_MMA_F16BF16_2x1SM_SSISI_SI_fLi128ELi256ELNS4_4UMMA5MajorE0ELSO_0ELNSN_7ScaleInE0ELSP_0EEEEEENS4_6LayoutINS5_IJSC_SC_SC_EEENS5_IJNSA_ILi0EEESU_SU_EEEEENS5_IJNS4_10UnderscoreESX_SX_EEEEENS4_28SM100_TMA_2SM_LOAD_MULTICASTENS4_14ComposedLayoutINS4_7SwizzleILi3ELi4ELi3EEENS4_18smem_ptr_flag_bitsILi16EEENSS_INS5_IJNSA_ILi8EEENSA_ILi64EEEEEENS5_IJS17_SC_EEEEEEEvNS4_8identityENS4_18SM100_TMA_2SM_LOADES1B_vS1C_EENS_8epilogue10collective18CollectiveEpilogueINS1F_23Sm100TmaWarpSpecializedILi4ELi2ELi32ELb1ELb0EEEJNS5_IJS17_SG_SF_EEENS5_IJNSS_IS17_SC_EENSS_INS5_IJNSA_ILi32EEESB_EEENS5_IJSC_SF_EEEEEEEESI_SJ_SI_SJ_NS1F_6fusion15FusionCallbacksIS1J_NS1R_17LinearCombinationISI_fSI_fLNS_15FloatRoundStyleE2EEES1K_S1Q_JEEENS4_5SM1004TMEM4LOAD26SM100_TMEM_LOAD_32dp32b32xENS4_13SM90_TMA_LOADENS11_INS12_ILi2ELi4ELi3EEES15_NSS_INS5_IJS16_S1M_EEENS5_IJS1M_SC_EEEEEEENS4_39AutoVectorizingCopyWithAssumedAlignmentILi128EEENS4_14SM90_TMA_STOREES26_S28_S28_EEEvvEEEEvNT_6ParamsE,@function
        .size           _ZN7cutlass13device_kernelINS_4gemm6kernel13GemmUniversalIN4cute5tupleIJiiiiEEENS1_10collective13CollectiveMmaINS1_35MainloopSm100TmaUmmaWarpSpecializedILi4ELi2ELi4ENS5_IJNS4_1CILi2EEESB_NSA_ILi1EEEEEEEENS5_IJNSA_ILi128EEENSA_ILi256EEESF_EEENS_6half_tENS5_IJlSC_lEEESI_SJ_NS4_8TiledMMAINS4_8MMA_AtomIJNS4_26SM100_MMA_F16BF16_2x1SM_SSISI_SI_fLi128ELi256ELNS4_4UMMA5MajorE0ELSO_0ELNSN_7ScaleInE0ELSP_0EEEEEENS4_6LayoutINS5_IJSC_SC_SC_EEENS5_IJNSA_ILi0EEESU_SU_EEEEENS5_IJNS4_10UnderscoreESX_SX_EEEEENS4_28SM100_TMA_2SM_LOAD_MULTICASTENS4_14ComposedLayoutINS4_7SwizzleILi3ELi4ELi3EEENS4_18smem_ptr_flag_bitsILi16EEENSS_INS5_IJNSA_ILi8EEENSA_ILi64EEEEEENS5_IJS17_SC_EEEEEEEvNS4_8identityENS4_18SM100_TMA_2SM_LOADES1B_vS1C_EENS_8epilogue10collective18CollectiveEpilogueINS1F_23Sm100TmaWarpSpecializedILi4ELi2ELi32ELb1ELb0EEEJNS5_IJS17_SG_SF_EEENS5_IJNSS_IS17_SC_EENSS_INS5_IJNSA_ILi32EEESB_EEENS5_IJSC_SF_EEEEEEEESI_SJ_SI_SJ_NS1F_6fusion15FusionCallbacksIS1J_NS1R_17LinearCombinationISI_fSI_fLNS_15FloatRoundStyleE2EEES1K_S1Q_JEEENS4_5SM1004TMEM4LOAD26SM100_TMEM_LOAD_32dp32b32xENS4_13SM90_TMA_LOADENS11_INS12_ILi2ELi4ELi3EEES15_NSS_INS5_IJS16_S1M_EEENS5_IJS1M_SC_EEEEEEENS4_39AutoVectorizingCopyWithAssumedAlignmentILi128EEENS4_14SM90_TMA_STOREES26_S28_S28_EEEvvEEEEvNT_6ParamsE,(.L_x_199 - _ZN7cutlass13device_kernelINS_4gemm6kernel13GemmUniversalIN4cute5tupleIJiiiiEEENS1_10collective13CollectiveMmaINS1_35MainloopSm100TmaUmmaWarpSpecializedILi4ELi2ELi4ENS5_IJNS4_1CILi2EEESB_NSA_ILi1EEEEEEEENS5_IJNSA_ILi128EEENSA_ILi256EEESF_EEENS_6half_tENS5_IJlSC_lEEESI_SJ_NS4_8TiledMMAINS4_8MMA_AtomIJNS4_26SM100_MMA_F16BF16_2x1SM_SSISI_SI_fLi128ELi256ELNS4_4UMMA5MajorE0ELSO_0ELNSN_7ScaleInE0ELSP_0EEEEEENS4_6LayoutINS5_IJSC_SC_SC_EEENS5_IJNSA_ILi0EEESU_SU_EEEEENS5_IJNS4_10UnderscoreESX_SX_EEEEENS4_28SM100_TMA_2SM_LOAD_MULTICASTENS4_14ComposedLayoutINS4_7SwizzleILi3ELi4ELi3EEENS4_18smem_ptr_flag_bitsILi16EEENSS_INS5_IJNSA_ILi8EEENSA_ILi64EEEEEENS5_IJS17_SC_EEEEEEEvNS4_8identityENS4_18SM100_TMA_2SM_LOADES1B_vS1C_EENS_8epilogue10collective18CollectiveEpilogueINS1F_23Sm100TmaWarpSpecializedILi4ELi2ELi32ELb1ELb0EEEJNS5_IJS17_SG_SF_EEENS5_IJNSS_IS17_SC_EENSS_INS5_IJNSA_ILi32EEESB_EEENS5_IJSC_SF_EEEEEEEESI_SJ_SI_SJ_NS1F_6fusion15FusionCallbacksIS1J_NS1R_17LinearCombinationISI_fSI_fLNS_15FloatRoundStyleE2EEES1K_S1Q_JEEENS4_5SM1004TMEM4LOAD26SM100_TMEM_LOAD_32dp32b32xENS4_13SM90_TMA_LOADENS11_INS12_ILi2ELi4ELi3EEES15_NSS_INS5_IJS16_S1M_EEENS5_IJS1M_SC_EEEEEEENS4_39AutoVectorizingCopyWithAssumedAlignmentILi128EEENS4_14SM90_TMA_STOREES26_S28_S28_EEEvvEEEEvNT_6ParamsE)
        .other          _ZN7cutlass13device_kernelINS_4gemm6kernel13GemmUniversalIN4cute5tupleIJiiiiEEENS1_10collective13CollectiveMmaINS1_35MainloopSm100TmaUmmaWarpSpecializedILi4ELi2ELi4ENS5_IJNS4_1CILi2EEESB_NSA_ILi1EEEEEEEENS5_IJNSA_ILi128EEENSA_ILi256EEESF_EEENS_6half_tENS5_IJlSC_lEEESI_SJ_NS4_8TiledMMAINS4_8MMA_AtomIJNS4_26SM100_MMA_F16BF16_2x1SM_SSISI_SI_fLi128ELi256ELNS4_4UMMA5MajorE0ELSO_0ELNSN_7ScaleInE0ELSP_0EEEEEENS4_6LayoutINS5_IJSC_SC_SC_EEENS5_IJNSA_ILi0EEESU_SU_EEEEENS5_IJNS4_10UnderscoreESX_SX_EEEEENS4_28SM100_TMA_2SM_LOAD_MULTICASTENS4_14ComposedLayoutINS4_7SwizzleILi3ELi4ELi3EEENS4_18smem_ptr_flag_bitsILi16EEENSS_INS5_IJNSA_ILi8EEENSA_ILi64EEEEEENS5_IJS17_SC_EEEEEEEvNS4_8identityENS4_18SM100_TMA_2SM_LOADES1B_vS1C_EENS_8epilogue10collective18CollectiveEpilogueINS1F_23Sm100TmaWarpSpecializedILi4ELi2ELi32ELb1ELb0EEEJNS5_IJS17_SG_SF_EEENS5_IJNSS_IS17_SC_EENSS_INS5_IJNSA_ILi32EEESB_EEENS5_IJSC_SF_EEEEEEEESI_SJ_SI_SJ_NS1F_6fusion15FusionCallbacksIS1J_NS1R_17LinearCombinationISI_fSI_fLNS_15FloatRoundStyleE2EEES1K_S1Q_JEEENS4_5SM1004TMEM4LOAD26SM100_TMEM_LOAD_32dp32b32xENS4_13SM90_TMA_LOADENS11_INS12_ILi2ELi4ELi3EEES15_NSS_INS5_IJS16_S1M_EEENS5_IJS1M_SC_EEEEEEENS4_39AutoVectorizingCopyWithAssumedAlignmentILi128EEENS4_14SM90_TMA_STOREES26_S28_S28_EEEvvEEEEvNT_6ParamsE,@"STO_CUDA_ENTRY STV_DEFAULT"
_ZN7cutlass13device_kernelINS_4gemm6kernel13GemmUniversalIN4cute5tupleIJiiiiEEENS1_10collective13CollectiveMmaINS1_35MainloopSm100TmaUmmaWarpSpecializedILi4ELi2ELi4ENS5_IJNS4_1CILi2EEESB_NSA_ILi1EEEEEEEENS5_IJNSA_ILi128EEENSA_ILi256EEESF_EEENS_6half_tENS5_IJlSC_lEEESI_SJ_NS4_8TiledMMAINS4_8MMA_AtomIJNS4_26SM100_MMA_F16BF16_2x1SM_SSISI_SI_fLi128ELi256ELNS4_4UMMA5MajorE0ELSO_0ELNSN_7ScaleInE0ELSP_0EEEEEENS4_6LayoutINS5_IJSC_SC_SC_EEENS5_IJNSA_ILi0EEESU_SU_EEEEENS5_IJNS4_10UnderscoreESX_SX_EEEEENS4_28SM100_TMA_2SM_LOAD_MULTICASTENS4_14ComposedLayoutINS4_7SwizzleILi3ELi4ELi3EEENS4_18smem_ptr_flag_bitsILi16EEENSS_INS5_IJNSA_ILi8EEENSA_ILi64EEEEEENS5_IJS17_SC_EEEEEEEvNS4_8identityENS4_18SM100_TMA_2SM_LOADES1B_vS1C_EENS_8epilogue10collective18CollectiveEpilogueINS1F_23Sm100TmaWarpSpecializedILi4ELi2ELi32ELb1ELb0EEEJNS5_IJS17_SG_SF_EEENS5_IJNSS_IS17_SC_EENSS_INS5_IJNSA_ILi32EEESB_EEENS5_IJSC_SF_EEEEEEEESI_SJ_SI_SJ_NS1F_6fusion15FusionCallbacksIS1J_NS1R_17LinearCombinationISI_fSI_fLNS_15FloatRoundStyleE2EEES1K_S1Q_JEEENS4_5SM1004TMEM4LOAD26SM100_TMEM_LOAD_32dp32b32xENS4_13SM90_TMA_LOADENS11_INS12_ILi2ELi4ELi3EEES15_NSS_INS5_IJS16_S1M_EEENS5_IJS1M_SC_EEEEEEENS4_39AutoVectorizingCopyWithAssumedAlignmentILi128EEENS4_14SM90_TMA_STOREES26_S28_S28_EEEvvEEEEvNT_6ParamsE:
[----:B------:R-:W1:Y:S01]  /*0000*/  LDC R1, c[0x0][0x37c] ;  /* 0x0000df00ff017b82 */ /* 0x000e620000000800 */
[----:B------:R-:W2:Y:S01]  /*0010*/  S2R R94, SR_TID.X ;  /* 0x00000000005e7919 */ /* 0x000ea20000002100 */
[----:B------:R-:W3:Y:S06]  /*0020*/  LDCU.64 UR8, c[0x0][0x890] ;  /* 0x00011200ff0877ac */ /* 0x000eec0008000a00 */
[----:B------:R-:W4:Y:S01]  /*0030*/  S2UR UR47, SR_CgaCtaId ;  /* 0x00000000002f79c3 */ /* 0x000f220000008800 */
[----:B------:R-:W-:Y:S02]  /*0040*/  PRMT R80, RZ, 0x7610, R80 ;  /* 0x00007610ff507816 */ /* 0x000fe40000000050 */
[----:B------:R-:W-:Y:S01]  /*0050*/  ELECT P1, URZ, PT ;  /* 0x0000000000ff782f */ /* 0x000fe20003820000 */
[----:B---3--:R-:W-:-:S04]  /*0060*/  UISETP.NE.U32.AND UP0, UPT, UR8, URZ, UPT ;  /* 0x000000ff0800728c */ /* 0x008fc8000bf05070 */
[----:B------:R-:W-:Y:S02]  /*0070*/  UISETP.NE.AND.EX UP0, UPT, UR9, URZ, UPT, UP0 ;  /* 0x000000ff0900728c */ /* 0x000fe4000bf05300 */
[----:B----4-:R-:W-:Y:S02]  /*0080*/  ULOP3.LUT UR68, UR47, 0x1, URZ, 0xc0, !UPT ;  /* 0x000000012f447892 */ /* 0x010fe4000f8ec0ff */
[----:B------:R-:W-:Y:S01]  /*0090*/  ULOP3.LUT UR69, UR47, 0x1, URZ, 0x3c, !UPT ;  /* 0x000000012f457892 */ /* 0x000fe2000f8e3cff */
[----:B--2---:R-:W-:-:S05]  /*00a0*/  SHF.R.U32.HI R81, RZ, 0x5, R94 ;  /* 0x00000005ff517819 */ /* 0x004fca000001165e */
[----:B------:R-:W2:Y:S02]  /*00b0*/  SHFL.IDX PT, R0, R81, RZ, 0x1f ;  /* 0x00001fff51007589 */ /* 0x000ea400000e0000 */
[----:B--2---:R-:W-:Y:S01]  /*00c0*/  R2UR UR18, R0 ;  /* 0x00000000001272ca */ /* 0x004fe200000e0000 */
[----:B-1----:R-:W-:-:S14]  /*00d0*/  BRA.U UP0, `(.L_x_0) ;  /* 0x0000000100307547 */ /* 0x002fdc000b800000 */
[----:B------:R-:W1:Y:S02]  /*00e0*/  LDCU.64 UR4, c[0x0][0x888] ;  /* 0x00011100ff0477ac */ /* 0x000e640008000a00 */
[----:B-1----:R-:W-:-:S04]  /*00f0*/  UISETP.NE.U32.AND UP0, UPT, UR4, URZ, UPT ;  /* 0x000000ff0400728c */ /* 0x002fc8000bf05070 */
[----:B------:R-:W-:-:S09]  /*0100*/  UISETP.NE.AND.EX UP0, UPT, UR5, URZ, UPT, UP0 ;  /* 0x000000ff0500728c */ /* 0x000fd2000bf05300 */
[----:B------:R-:W-:Y:S05]  /*0110*/  BRA.U !UP0, `(.L_x_1) ;  /* 0x0000000108147547 */ /* 0x000fea000b800000 */
[----:B------:R-:W1:Y:S01]  /*0120*/  LDC.64 R2, c[0x0][0x888] ;  /* 0x00022200ff027b82 */ /* 0x000e620000000a00 */
[----:B------:R-:W1:Y:S02]  /*0130*/  LDCU.64 UR4, c[0x0][0x358] ;  /* 0x00006b00ff0477ac */ /* 0x000e640008000a00 */
[----:B-1----:R1:W5:Y:S01]  /*0140*/  LDG.E R41, desc[UR4][R2.64] ;  /* 0x0000000402297981 */ /* 0x002362000c1e1900 */
[----:B------:R-:W-:Y:S01]  /*0150*/  HFMA2 R80, -RZ, RZ, 0, 5.9604644775390625e-08 ;  /* 0x00000001ff507431 */ /* 0x000fe200000001ff */
[----:B------:R-:W-:Y:S05]  /*0160*/  BRA `(.L_x_0) ;  /* 0x00000000000c7947 */ /* 0x000fea0003800000 */
.L_x_1:
[----:B------:R-:W1:Y:S01]  /*0170*/  LDCU UR4, c[0x0][0x880] ;  /* 0x00011000ff0477ac */ /* 0x000e620008000800 */
[----:B------:R-:W-:Y:S01]  /*0180*/  HFMA2 R80, -RZ, RZ, 0, 5.9604644775390625e-08 ;  /* 0x00000001ff507431 */ /* 0x000fe200000001ff */
[----:B-1----:R-:W-:-:S07]  /*0190*/  MOV R41, UR4 ;  /* 0x0000000400297c02 */ /* 0x002fce0008000f00 */
.L_x_0:
[----:B------:R-:W2:Y:S02]  /*01a0*/  LDCU.64 UR4, c[0x0][0x8b0] ;  /* 0x00011600ff0477ac */ /* 0x000ea40008000a00 */
[----:B--2---:R-:W-:-:S04]  /*01b0*/  UISETP.NE.U32.AND UP0, UPT, UR4, URZ, UPT ;  /* 0x000000ff0400728c */ /* 0x004fc8000bf05070 */
[----:B------:R-:W-:-:S09]  /*01c0*/  UISETP.NE.AND.EX UP0, UPT, UR5, URZ, UPT, UP0 ;  /* 0x000000ff0500728c */ /* 0x000fd2000bf05300 */
[----:B------:R-:W-:Y:S05]  /*01d0*/  BRA.U UP0, `(.L_x_2) ;  /* 0x0000000100287547 */ /* 0x000fea000b800000 */
[----:B------:R-:W2:Y:S02]  /*01e0*/  LDCU.64 UR4, c[0x0][0x8a8] ;  /* 0x00011500ff0477ac */ /* 0x000ea40008000a00 */
[----:B--2---:R-:W-:-:S04]  /*01f0*/  UISETP.NE.U32.AND UP0, UPT, UR4, URZ, UPT ;  /* 0x000000ff0400728c */ /* 0x004fc8000bf05070 */
[----:B------:R-:W-:-:S09]  /*0200*/  UISETP.NE.AND.EX UP0, UPT, UR5, URZ, UPT, UP0 ;  /* 0x000000ff0500728c */ /* 0x000fd2000bf05300 */
[----:B------:R-:W-:Y:S05]  /*0210*/  BRA.U !UP0, `(.L_x_3) ;  /* 0x0000000108107547 */ /* 0x000fea000b800000 */
[----:B------:R-:W2:Y:S01]  /*0220*/  LDC.64 R38, c[0x0][0x8a8] ;  /* 0x00022a00ff267b82 */ /* 0x000ea20000000a00 */
[----:B------:R-:W2:Y:S02]  /*0230*/  LDCU.64 UR4, c[0x0][0x358] ;  /* 0x00006b00ff0477ac */ /* 0x000ea40008000a00 */
[----:B--2---:R2:W5:Y:S01]  /*0240*/  LDG.E R38, desc[UR4][R38.64] ;  /* 0x0000000426267981 */ /* 0x004562000c1e1900 */
[----:B------:R-:W-:Y:S05]  /*0250*/  BRA `(.L_x_2) ;  /* 0x0000000000087947 */ /* 0x000fea0003800000 */
.L_x_3:
[----:B------:R-:W2:Y:S02]  /*0260*/  LDCU UR4, c[0x0][0x8a0] ;  /* 0x00011400ff0477ac */ /* 0x000ea40008000800 */
[----:B--2---:R-:W-:Y:S02]  /*0270*/  MOV R38, UR4 ;  /* 0x0000000400267c02 */ /* 0x004fe40008000f00 */
.L_x_2:
[----:B------:R-:W-:Y:S01]  /*0280*/  IMAD.U32 R0, RZ, RZ, UR18 ;  /* 0x00000012ff007e24 */ /* 0x000fe2000f8e00ff */
[----:B------:R-:W-:Y:S04]  /*0290*/  BSSY.RECONVERGENT B0, `(.L_x_4) ;  /* 0x000000c000007945 */ /* 0x000fe80003800200 */
[C---:B------:R-:W-:Y:S02]  /*02a0*/  ISETP.NE.OR P2, PT, R0.reuse, 0x1, !P1 ;  /* 0x000000010000780c */ /* 0x040fe40004f45670 */
[----:B------:R-:W-:-:S11]  /*02b0*/  ISETP.NE.OR P0, PT, R0, 0x3, !P1 ;  /* 0x000000030000780c */ /* 0x000fd60004f05670 */
[----:B------:R-:W-:Y:S05]  /*02c0*/  @P2 BRA `(.L_x_5) ;  /* 0x0000000000202947 */ /* 0x000fea0003800000 */
[----:B------:R-:W3:Y:S02]  /*02d0*/  LDCU.64 UR4, c[0x0][0x348] ;  /* 0x00006900ff0477ac */ /* 0x000ee40008000a00 */
[----:B---3--:R-:W-:Y:S02]  /*02e0*/  UIADD3 UR6, UP1, UPT, UR4, 0x80, URZ ;  /* 0x0000008004067890 */ /* 0x008fe4000ff3e0ff */
[----:B------:R-:W-:Y:S02]  /*02f0*/  UIADD3 UR4, UP0, UPT, UR4, 0x180, URZ ;  /* 0x0000018004047890 */ /* 0x000fe4000ff1e0ff */
[----:B------:R-:W-:Y:S02]  /*0300*/  UIADD3.X UR7, UPT, UPT, URZ, UR5, URZ, UP1, !UPT ;  /* 0x00000005ff077290 */ /* 0x000fe40008ffe4ff */
[----:B------:R-:W-:-:S07]  /*0310*/  UIADD3.X UR5, UPT, UPT, URZ, UR5, URZ, UP0, !UPT ;  /* 0x00000005ff057290 */ /* 0x000fce00087fe4ff */
[----:B------:R3:W-:Y:S02]  /*0320*/  UTMACCTL.PF [UR6] ;  /* 0x00000000060079b9 */ /* 0x0007e40008040000 */
[----:B------:R3:W-:Y:S02]  /*0330*/  UTMACCTL.PF [UR4] ;  /* 0x00000000040079b9 */ /* 0x0007e40008040000 */
[----:B---3--:R-:W-:Y:S01]  /*0340*/  NOP ;  /* 0x0000000000007918 */ /* 0x008fe20000000000 */
.L_x_5:
[----:B------:R-:W-:Y:S05]  /*0350*/  BSYNC.RECONVERGENT B0 ;  /* 0x0000000000007941 */ /* 0x000fea0003800200 */
.L_x_4:
[----:B------:R-:W-:Y:S04]  /*0360*/  BSSY.RECONVERGENT B0, `(.L_x_6) ;  /* 0x000000a000007945 */ /* 0x000fe80003800200 */
        /* <DEDUP_REMOVED lines=9> */
.L_x_7:
[----:B------:R-:W-:Y:S05]  /*0400*/  BSYNC.RECONVERGENT B0 ;  /* 0x0000000000007941 */ /* 0x000fea0003800200 */
.L_x_6:
[----:B------:R-:W3:Y:S01]  /*0410*/  LDCU.64 UR4, c[0x0][0x888] ;  /* 0x00011100ff0477ac */ /* 0x000ee20008000a00 */
[----:B------:R-:W-:Y:S02]  /*0420*/  UISETP.EQ.U32.AND UP1, UPT, UR8, URZ, UPT ;  /* 0x000000ff0800728c */ /* 0x000fe4000bf22070 */
[----:B------:R-:W-:Y:S02]  /*0430*/  UPLOP3.LUT UP3, UPT, UPT, UPT, UPT, 0x80, 0x8 ;  /* 0x000000000008789c */ /* 0x000fe40003f6f070 */
[----:B---3--:R-:W-:-:S04]  /*0440*/  UISETP.NE.U32.AND UP0, UPT, UR4, URZ, UPT ;  /* 0x000000ff0400728c */ /* 0x008fc8000bf05070 */
[----:B------:R-:W-:-:S04]  /*0450*/  UISETP.NE.AND.EX UP0, UPT, UR5, URZ, UPT, UP0 ;  /* 0x000000ff0500728c */ /* 0x000fc8000bf05300 */
[----:B------:R-:W-:-:S04]  /*0460*/  UISETP.EQ.OR.EX UP2, UPT, UR9, URZ, !UP0, UP1 ;  /* 0x000000ff0900728c */ /* 0x000fc8000c742710 */
[----:B------:R-:W-:-:S06]  /*0470*/  UP2UR UR4, UPR, URZ, 0x4 ;  /* 0x00000004ff047883 */ /* 0x000fcc0008000000 */
[----:B------:R-:W-:Y:S01]  /*0480*/  MOV R83, UR4 ;  /* 0x0000000400537c02 */ /* 0x000fe20008000f00 */
[----:B------:R-:W-:Y:S06]  /*0490*/  BRA.U !UP2, `(.L_x_8) ;  /* 0x000000010a207547 */ /* 0x000fec000b800000 */
[----:B------:R-:W-:Y:S01]  /*04a0*/  UISETP.NE.U32.AND UP1, UPT, UR8, URZ, UPT ;  /* 0x000000ff0800728c */ /* 0x000fe2000bf25070 */
[----:B-----5:R-:W-:Y:S01]  /*04b0*/  FSETP.NEU.AND P0, PT, R41, RZ, PT ;  /* 0x000000ff2900720b */ /* 0x020fe20003f0d000 */
[----:B------:R-:W-:Y:S02]  /*04c0*/  USEL UR4, URZ, 0xffffffff, UP0 ;  /* 0xffffffffff047887 */ /* 0x000fe40008000000 */
[----:B------:R-:W-:-:S10]  /*04d0*/  UISETP.NE.AND.EX UP1, UPT, UR9, URZ, UPT, UP1 ;  /* 0x000000ff0900728c */ /* 0x000fd4000bf25310 */
[----:B------:R-:W-:Y:S01]  /*04e0*/  VOTEU.ANY UP0, P0 ;  /* 0x0000000000ff7886 */ /* 0x000fe20000000100 */
[----:B------:R-:W-:-:S04]  /*04f0*/  @!UP1 USEL UR4, URZ, 0xffffffff, UP0 ;  /* 0xffffffffff049887 */ /* 0x000fc80008000000 */
[----:B------:R-:W-:-:S04]  /*0500*/  ULOP3.LUT UR4, UR4, 0x1, URZ, 0xc0, !UPT ;  /* 0x0000000104047892 */ /* 0x000fc8000f8ec0ff */
[----:B------:R-:W-:-:S11]  /*0510*/  UISETP.NE.U32.AND UP3, UPT, UR4, 0x1, UPT ;  /* 0x000000010400788c */ /* 0x000fd6000bf65070 */
.L_x_8:
[----:B------:R-:W3:Y:S01]  /*0520*/  SHFL.IDX PT, R0, R81, RZ, 0x1f ;  /* 0x00001fff51007589 */ /* 0x000ee200000e0000 */
[----:B------:R-:W-:-:S04]  /*0530*/  UISETP.NE.AND UP0, UPT, UR18, 0x2, UPT ;  /* 0x000000021200788c */ /* 0x000fc8000bf05270 */
[----:B------:R-:W-:Y:S02]  /*0540*/  UISETP.EQ.AND UP1, UPT, UR68, URZ, !UP0 ;  /* 0x000000ff4400728c */ /* 0x000fe4000c722270 */
[----:B------:R-:W-:-:S04]  /*0550*/  USEL UR52, URZ, 0x1, UP0 ;  /* 0x00000001ff347887 */ /* 0x000fc80008000000 */
[----:B------:R-:W-:Y:S02]  /*0560*/  PLOP3.LUT P3, PT, P1, PT, UP1, 0x80, 0x8 ;  /* 0x000000000008781c */ /* 0x000fe40000f6f018 */
[----:B---3--:R-:W-:-:S13]  /*0570*/  ISETP.NE.AND P0, PT, R0, RZ, PT ;  /* 0x000000ff0000720c */ /* 0x008fda0003f05270 */
[----:B------:R-:W-:Y:S05]  /*0580*/  @P0 BRA `(.L_x_9) ;  /* 0x0000000000540947 */ /* 0x000fea0003800000 */
[----:B------:R-:W-:Y:S01]  /*0590*/  UMOV UR4, 0x400 ;  /* 0x0000040000047882 */ /* 0x000fe20000000000 */
[----:B------:R-:W-:Y:S01]  /*05a0*/  UMOV UR8, 0x1 ;  /* 0x0000000100087882 */ /* 0x000fe20000000000 */
[----:B------:R-:W-:Y:S01]  /*05b0*/  UMOV UR6, 0x2 ;  /* 0x0000000200067882 */ /* 0x000fe20000000000 */
[----:B------:R-:W-:Y:S02]  /*05c0*/  ULEA UR4, UR47, UR4, 0x18 ;  /* 0x000000042f047291 */ /* 0x000fe4000f8ec0ff */
[----:B------:R-:W-:-:S04]  /*05d0*/  UIADD3 UR8, UPT, UPT, -UR8, 0x100000, URZ ;  /* 0x0010000008087890 */ /* 0x000fc8000fffe1ff */
[----:B------:R-:W-:Y:S02]  /*05e0*/  USHF.L.U32 UR9, UR8, 0xb, URZ ;  /* 0x0000000b08097899 */ /* 0x000fe400080006ff */
[----:B------:R-:W-:Y:S02]  /*05f0*/  USHF.L.U32 UR8, UR8, 0x1, URZ ;  /* 0x0000000108087899 */ /* 0x000fe400080006ff */
[----:B------:R-:W-:-:S04]  /*0600*/  UIADD3 UR6, UPT, UPT, -UR6, 0x100000, URZ ;  /* 0x0010000006067890 */ /* 0x000fc8000fffe1ff */
[----:B------:R-:W-:Y:S02]  /*0610*/  USHF.L.U32 UR7, UR6, 0xb, URZ ;  /* 0x0000000b06077899 */ /* 0x000fe400080006ff */
[----:B------:R-:W-:Y:S01]  /*0620*/  USHF.L.U32 UR6, UR6, 0x1, URZ ;  /* 0x0000000106067899 */ /* 0x000fe200080006ff */
[----:B------:R-:W-:Y:S01]  /*0630*/  ELECT P0, URZ, PT ;  /* 0x0000000000ff782f */ /* 0x000fe20003800000 */
[----:B------:R-:W3:Y:S02]  /*0640*/  FENCE.VIEW.ASYNC.S ;  /* 0x00000000000073c6 */ /* 0x000ee40000000000 */
[----:B---3--:R3:W4:Y:S08]  /*0650*/  SYNCS.EXCH.64 URZ, [UR4], UR8 ;  /* 0x0000000804ff75b2 */ /* 0x0087300008000100 */
[----:B------:R3:W1:Y:S01]  /*0660*/  SYNCS.EXCH.64 URZ, [UR4+0x20], UR6 ;  /* 0x0000200604ff75b2 */ /* 0x0006620008000100 */
[----:B------:R3:W1:Y:S01]  /*0670*/  SYNCS.EXCH.64 URZ, [UR4+0x8], UR8 ;  /* 0x0000080804ff75b2 */ /* 0x0006620008000100 */
[----:B------:R3:W1:Y:S01]  /*0680*/  SYNCS.EXCH.64 URZ, [UR4+0x28], UR6 ;  /* 0x0000280604ff75b2 */ /* 0x0006620008000100 */
[----:B------:R3:W1:Y:S01]  /*0690*/  SYNCS.EXCH.64 URZ, [UR4+0x10], UR8 ;  /* 0x0000100804ff75b2 */ /* 0x0006620008000100 */
[----:B------:R3:W1:Y:S01]  /*06a0*/  SYNCS.EXCH.64 URZ, [UR4+0x30], UR6 ;  /* 0x0000300604ff75b2 */ /* 0x0006620008000100 */
[----:B------:R3:W1:Y:S01]  /*06b0*/  SYNCS.EXCH.64 URZ, [UR4+0x18], UR8 ;  /* 0x0000180804ff75b2 */ /* 0x0006620008000100 */
[----:B------:R3:W1:Y:S01]  /*06c0*/  SYNCS.EXCH.64 URZ, [UR4+0x38], UR6 ;  /* 0x0000380604ff75b2 */ /* 0x0006620008000100 */
[----:B------:R-:W-:Y:S01]  /*06d0*/  NOP ;  /* 0x0000000000007918 */ /* 0x000fe20000000000 */
.L_x_9:
[----:B------:R-:W2:Y:S01]  /*06e0*/  SHFL.IDX PT, R0, R81, RZ, 0x1f ;  /* 0x00001fff51007589 */ /* 0x000ea200000e0000 */
[----:B------:R-:W-:Y:S01]  /*06f0*/  NOP ;  /* 0x0000000000007918 */ /* 0x000fe20000000000 */
[----:B--2---:R-:W-:-:S13]  /*0700*/  ISETP.NE.AND P0, PT, R0, 0x1, PT ;  /* 0x000000010000780c */ /* 0x004fda0003f05270 */
[----:B------:R-:W-:Y:S05]  /*0710*/  @P0 BRA `(.L_x_10) ;  /* 0x0000000000540947 */ /* 0x000fea0003800000 */
[----:B---3--:R-:W-:Y:S01]  /*0720*/  UMOV UR4, 0x400 ;  /* 0x0000040000047882 */ /* 0x008fe20000000000 */
        /* <DEDUP_REMOVED lines=10> */
[----:B------:R-:W2:Y:S02]  /*07d0*/  FENCE.VIEW.ASYNC.S ;  /* 0x00000000000073c6 */ /* 0x000ea40000000000 */
[----:B--2---:R2:W3:Y:S08]  /*07e0*/  SYNCS.EXCH.64 URZ, [UR4+0x40], UR8 ;  /* 0x0000400804ff75b2 */ /* 0x0044f00008000100 */
        /* <DEDUP_REMOVED lines=8> */
.L_x_10:
[----:B------:R-:W4:Y:S01]  /*0870*/  SHFL.IDX PT, R0, R81, RZ, 0x1f ;  /* 0x00001fff51007589 */ /* 0x000f2200000e0000 */
[----:B------:R-:W-:Y:S01]  /*0880*/  NOP ;  /* 0x0000000000007918 */ /* 0x000fe20000000000 */
[----:B----4-:R-:W-:-:S13]  /*0890*/  ISETP.NE.AND P0, PT, R0, 0x3, PT ;  /* 0x000000030000780c */ /* 0x010fda0003f05270 */
[----:B------:R-:W-:Y:S05]  /*08a0*/  @P0 BRA `(.L_x_11) ;  /* 0x00000000002c0947 */ /* 0x000fea0003800000 */
[----:B--23--:R-:W-:Y:S01]  /*08b0*/  UMOV UR6, 0x400 ;  /* 0x0000040000067882 */ /* 0x00cfe20000000000 */
[----:B------:R-:W-:Y:S01]  /*08c0*/  UMOV UR4, 0x20 ;  /* 0x0000002000047882 */ /* 0x000fe20000000000 */
[----:B------:R-:W-:Y:S02]  /*08d0*/  ULEA UR6, UR47, UR6, 0x18 ;  /* 0x000000062f067291 */ /* 0x000fe4000f8ec0ff */
[----:B------:R-:W-:-:S04]  /*08e0*/  UIADD3 UR4, UPT, UPT, -UR4, 0x100000, URZ ;  /* 0x0010000004047890 */ /* 0x000fc8000fffe1ff */
[----:B------:R-:W-:Y:S02]  /*08f0*/  USHF.L.U32 UR5, UR4, 0xb, URZ ;  /* 0x0000000b04057899 */ /* 0x000fe400080006ff */
[----:B------:R-:W-:Y:S01]  /*0900*/  USHF.L.U32 UR4, UR4, 0x1, URZ ;  /* 0x0000000104047899 */ /* 0x000fe200080006ff */
[----:B------:R-:W-:Y:S01]  /*0910*/  ELECT P0, URZ, PT ;  /* 0x0000000000ff782f */ /* 0x000fe20003800000 */
[----:B------:R-:W2:Y:S10]  /*0920*/  FENCE.VIEW.ASYNC.S ;  /* 0x00000000000073c6 */ /* 0x000eb40000000000 */
[----:B--2---:R4:W2:Y:S01]  /*0930*/  SYNCS.EXCH.64 URZ, [UR6+0x80], UR4 ;  /* 0x0000800406ff75b2 */ /* 0x0048a20008000100 */
[----:B------:R4:W3:Y:S02]  /*0940*/  SYNCS.EXCH.64 URZ, [UR6+0x88], UR4 ;  /* 0x0000880406ff75b2 */ /* 0x0008e40008000100 */
[----:B----4-:R-:W-:Y:S01]  /*0950*/  NOP ;  /* 0x0000000000007918 */ /* 0x010fe20000000000 */
.L_x_11:
[----:B------:R-:W4:Y:S01]  /*0960*/  SHFL.IDX PT, R0, R81, RZ, 0x1f ;  /* 0x00001fff51007589 */ /* 0x000f2200000e0000 */
[----:B------:R-:W-:Y:S01]  /*0970*/  NOP ;  /* 0x0000000000007918 */ /* 0x000fe20000000000 */
[----:B----4-:R-:W-:-:S13]  /*0980*/  ISETP.NE.AND P0, PT, R0, 0x4, PT ;  /* 0x000000040000780c */ /* 0x010fda0003f05270 */
[----:B------:R-:W-:Y:S05]  /*0990*/  @P0 BRA `(.L_x_12) ;  /* 0x0000000000480947 */ /* 0x000fea0003800000 */
[----:B--23--:R-:W-:Y:S01]  /*09a0*/  UMOV UR4, 0x3a0 ;  /* 0x000003a000047882 */ /* 0x00cfe20000000000 */
[----:B------:R-:W-:Y:S01]  /*09b0*/  UMOV UR6, 0x400 ;  /* 0x0000040000067882 */ /* 0x000fe20000000000 */
[----:B------:R-:W-:Y:S01]  /*09c0*/  USEL UR4, UR4, 0x320, UP3 ;  /* 0x0000032004047887 */ /* 0x000fe20009800000 */
        /* <DEDUP_REMOVED lines=10> */
[----:B--2---:R4:W2:Y:S08]  /*0a70*/  SYNCS.EXCH.64 URZ, [UR6+0x90], UR8 ;  /* 0x0000900806ff75b2 */ /* 0x0048b00008000100 */
[----:B------:R4:W3:Y:S01]  /*0a80*/  SYNCS.EXCH.64 URZ, [UR6+0xa0], UR4 ;  /* 0x0000a00406ff75b2 */ /* 0x0008e20008000100 */
[----:B------:R4:W1:Y:S01]  /*0a90*/  SYNCS.EXCH.64 URZ, [UR6+0x98], UR8 ;  /* 0x0000980806ff75b2 */ /* 0x0008620008000100 */
[----:B------:R4:W1:Y:S02]  /*0aa0*/  SYNCS.EXCH.64 URZ, [UR6+0xa8], UR4 ;  /* 0x0000a80406ff75b2 */ /* 0x0008640008000100 */
[----:B----4-:R-:W-:Y:S01]  /*0ab0*/  NOP ;  /* 0x0000000000007918 */ /* 0x010fe20000000000 */
.L_x_12:
[----:B------:R-:W4:Y:S01]  /*0ac0*/  SHFL.IDX PT, R0, R81, RZ, 0x1f ;  /* 0x00001fff51007589 */ /* 0x000f2200000e0000 */
[----:B------:R-:W-:Y:S01]  /*0ad0*/  NOP ;  /* 0x0000000000007918 */ /* 0x000fe20000000000 */
[----:B----4-:R-:W-:-:S13]  /*0ae0*/  ISETP.NE.AND P0, PT, R0, 0x5, PT ;  /* 0x000000050000780c */ /* 0x010fda0003f05270 */
[----:B------:R-:W-:Y:S05]  /*0af0*/  @P0 BRA `(.L_x_13) ;  /* 0x0000000000540947 */ /* 0x000fea0003800000 */
[----:B--23--:R-:W-:Y:S01]  /*0b00*/  UMOV UR4, 0x400 ;  /* 0x0000040000047882 */ /* 0x00cfe20000000000 */
        /* <DEDUP_REMOVED lines=14> */
[----:B------:R4:W1:Y:S01]  /*0bf0*/  SYNCS.EXCH.64 URZ, [UR4+0xd8], UR8 ;  /* 0x0000d80804ff75b2 */ /* 0x0008620008000100 */
[----:B------:R4:W1:Y:S01]  /*0c00*/  SYNCS.EXCH.64 URZ, [UR4+0xc0], UR6 ;  /* 0x0000c00604ff75b2 */ /* 0x0008620008000100 */
[----:B------:R4:W1:Y:S01]  /*0c10*/  SYNCS.EXCH.64 URZ, [UR4+0xe0], UR8 ;  /* 0x0000e00804ff75b2 */ /* 0x0008620008000100 */
[----:B------:R4:W1:Y:S01]  /*0c20*/  SYNCS.EXCH.64 URZ, [UR4+0xc8], UR6 ;  /* 0x0000c80604ff75b2 */ /* 0x0008620008000100 */
[----:B------:R4:W1:Y:S02]  /*0c30*/  SYNCS.EXCH.64 URZ, [UR4+0xe8], UR8 ;  /* 0x0000e80804ff75b2 */ /* 0x0008640008000100 */
[----:B----4-:R-:W-:Y:S01]  /*0c40*/  NOP ;  /* 0x0000000000007918 */ /* 0x010fe20000000000 */
.L_x_13:
[----:B------:R-:W4:Y:S01]  /*0c50*/  SHFL.IDX PT, R0, R81, RZ, 0x1f ;  /* 0x00001fff51007589 */ /* 0x000f2200000e0000 */
[----:B------:R-:W-:Y:S01]  /*0c60*/  ISETP.NE.OR P1, PT, RZ, UR18, !P1 ;  /* 0x00000012ff007c0c */ /* 0x000fe2000cf25670 */
        /* <DEDUP_REMOVED lines=12> */
[----:B------:R4:W3:Y:S01]  /*0d30*/  SYNCS.EXCH.64 URZ, [UR4+0x100], UR6 ;  /* 0x0001000604ff75b2 */ /* 0x0008e20008000100 */
[----:B------:R4:W1:Y:S01]  /*0d40*/  SYNCS.EXCH.64 URZ, [UR4+0xf8], UR6 ;  /* 0x0000f80604ff75b2 */ /* 0x0008620008000100 */
[----:B------:R4:W1:Y:S02]  /*0d50*/  SYNCS.EXCH.64 URZ, [UR4+0x108], UR6 ;  /* 0x0001080604ff75b2 */ /* 0x0008640008000100 */
[----:B----4-:R-:W-:Y:S01]  /*0d60*/  NOP ;  /* 0x0000000000007918 */ /* 0x010fe20000000000 */
.L_x_14:
[----:B------:R-:W-:Y:S01]  /*0d70*/  VOTEU.ALL UP0, P1 ;  /* 0x0000000000ff7886 */ /* 0x000fe20000800000 */
[----:B--23--:R-:W-:Y:S01]  /*0d80*/  UMOV UR4, 0x20 ;  /* 0x0000002000047882 */ /* 0x00cfe20000000000 */
[----:B------:R-:W2:Y:S01]  /*0d90*/  LDCU UR7, c[0x0][0x36c] ;  /* 0x00006d80ff0777ac */ /* 0x000ea20008000800 */
[----:B------:R-:W-:Y:S01]  /*0da0*/  NOP ;  /* 0x0000000000007918 */ /* 0x000fe20000000000 */
[----:B------:R-:W-:Y:S01]  /*0db0*/  LOP3.LUT R0, R94, 0x1f, RZ, 0xc0, !PT ;  /* 0x0000001f5e007812 */ /* 0x000fe200078ec0ff */
[----:B------:R-:W-:Y:S01]  /*0dc0*/  @!UP0 UMOV UR6, 0x400 ;  /* 0x0000040000068882 */ /* 0x000fe20000000000 */
[----:B------:R-:W-:-:S04]  /*0dd0*/  @!UP0 UIADD3 UR4, UPT, UPT, -UR4, 0x100000, URZ ;  /* 0x0010000004048890 */ /* 0x000fc8000fffe1ff */
[----:B------:R-:W-:Y:S02]  /*0de0*/  @!UP0 USHF.L.U32 UR5, UR4, 0xb, URZ ;  /* 0x0000000b04058899 */ /* 0x000fe400080006ff */
[----:B------:R-:W-:Y:S02]  /*0df0*/  @!UP0 USHF.L.U32 UR4, UR4, 0x1, URZ ;  /* 0x0000000104048899 */ /* 0x000fe400080006ff */
[----:B------:R-:W-:Y:S01]  /*0e00*/  @!UP0 ULEA UR6, UR47, UR6, 0x18 ;  /* 0x000000062f068291 */ /* 0x000fe2000f8ec0ff */
[----:B------:R-:W-:Y:S01]  /*0e10*/  VOTEU.ALL UP0, P1 ;  /* 0x0000000000ff7886 */ /* 0x000fe20000800000 */
[----:B------:R-:W-:Y:S02]  /*0e20*/  UISETP.NE.AND UP4, UPT, UR18, URZ, UPT ;  /* 0x000000ff1200728c */ /* 0x000fe4000bf85270 */
[----:B--2---:R-:W-:Y:S01]  /*0e30*/  UISETP.EQ.U32.AND UP5, UPT, UR7, 0x1, UPT ;  /* 0x000000010700788c */ /* 0x004fe2000bfa2070 */
[----:B------:R-:W2:Y:S07]  /*0e40*/  FENCE.VIEW.ASYNC.S ;  /* 0x00000000000073c6 */ /* 0x000eae0000000000 */
[----:B--2---:R2:W3:Y:S01]  /*0e50*/  @!UP0 SYNCS.EXCH.64 URZ, [UR6+0x110], UR4 ;  /* 0x0001100406ff85b2 */ /* 0x0044e20008000100 */
[----:B------:R-:W-:Y:S05]  /*0e60*/  BRA.U !UP5, `(.L_x_15) ;  /* 0x000000010d087547 */ /* 0x000fea000b800000 */
[----:B-1-3--:R-:W-:Y:S01]  /*0e70*/  UCGABAR_ARV ;  /* 0x00000000000079c7 */ /* 0x00afe20008000000 */
[----:B------:R-:W-:Y:S05]  /*0e80*/  BRA `(.L_x_16) ;  /* 0x0000000000047947 */ /* 0x000fea0003800000 */
.L_x_15:
[----:B-1-3--:R-:W-:Y:S01]  /*0e90*/  NOP ;  /* 0x0000000000007918 */ /* 0x00afe20000000000 */
.L_x_16:
[----:B------:R-:W1:Y:S01]  /*0ea0*/  S2UR UR25, SR_CTAID.X ;  /* 0x00000000001979c3 */ /* 0x000e620000002500 */
[----:B------:R-:W-:-:S05]  /*0eb0*/  CS2R.32 R82, SR_CgaSize ;  /* 0x0000000000527805 */ /* 0x000fca0000008a00 */
[----:B------:R-:W-:-:S05]  /*0ec0*/  IMAD R82, R82, -0xa0, RZ ;  /* 0xffffff6052527824 */ /* 0x000fca00078e02ff */
[----:B--2---:R-:W-:-:S14]  /*0ed0*/  R2UR UR5, R82 ;  /* 0x00000000520572ca */ /* 0x004fdc00000e0000 */
[----:B------:R-:W2:Y:S01]  /*0ee0*/  LDCU UR5, c[0x0][UR5+0x2b0] ;  /* 0x00005600050577ac */ /* 0x000ea20008000800 */
[----:B------:R-:W-:-:S05]  /*0ef0*/  CS2R.32 R82, SR_CgaSize ;  /* 0x0000000000527805 */ /* 0x000fca0000008a00 */
[----:B------:R-:W-:-:S05]  /*0f00*/  IMAD R82, R82, -0xa0, RZ ;  /* 0xffffff6052527824 */ /* 0x000fca00078e02ff */
[----:B------:R-:W-:-:S14]  /*0f10*/  R2UR UR4, R82 ;  /* 0x00000000520472ca */ /* 0x000fdc00000e0000 */
[----:B------:R-:W3:Y:S01]  /*0f20*/  LDCU UR4, c[0x0][UR4+0x2b4] ;  /* 0x00005680040477ac */ /* 0x000ee20008000800 */
[----:B------:R-:W4:Y:S01]  /*0f30*/  S2UR UR7, SR_CTAID.Y ;  /* 0x00000000000779c3 */ /* 0x000f220000002600 */
[----:B------:R-:W-:-:S05]  /*0f40*/  CS2R.32 R82, SR_CgaSize ;  /* 0x0000000000527805 */ /* 0x000fca0000008a00 */
[----:B------:R-:W-:-:S05]  /*0f50*/  IMAD R82, R82, -0xa0, RZ ;  /* 0xffffff6052527824 */ /* 0x000fca00078e02ff */
[----:B------:R-:W-:-:S14]  /*0f60*/  R2UR UR8, R82 ;  /* 0x00000000520872ca */ /* 0x000fdc00000e0000 */
[----:B------:R-:W3:Y:S01]  /*0f70*/  LDCU UR8, c[0x0][UR8+0x2a0] ;  /* 0x00005400080877ac */ /* 0x000ee20008000800 */
[----:B------:R-:W-:Y:S01]  /*0f80*/  UISETP.GT.U32.AND UP0, UPT, UR68, 0xffff, UPT ;  /* 0x0000ffff4400788c */ /* 0x000fe2000bf04070 */
[----:B------:R-:W3:Y:S01]  /*0f90*/  LDCU UR19, c[0x0][0xb24] ;  /* 0x00016480ff1377ac */ /* 0x000ee20008000800 */
[----:B------:R-:W1:Y:S01]  /*0fa0*/  S2UR UR36, SR_CTAID.Z ;  /* 0x00000000002479c3 */ /* 0x000e620000002700 */
[----:B------:R-:W-:-:S05]  /*0fb0*/  CS2R.32 R82, SR_CgaSize ;  /* 0x0000000000527805 */ /* 0x000fca0000008a00 */
[----:B------:R-:W-:-:S05]  /*0fc0*/  IMAD R82, R82, -0xa0, RZ ;  /* 0xffffff6052527824 */ /* 0x000fca00078e02ff */
[----:B------:R-:W-:-:S14]  /*0fd0*/  R2UR UR63, R82 ;  /* 0x00000000523f72ca */ /* 0x000fdc00000e0000 */
[----:B------:R-:W3:Y:S01]  /*0fe0*/  LDCU UR63, c[0x0][UR63+0x2a4] ;  /* 0x000054803f3f77ac */ /* 0x000ee20008000800 */
[----:B------:R-:W-:Y:S01]  /*0ff0*/  USHF.L.U32 UR30, UR47, 0xa, URZ ;  /* 0x0000000a2f1e7899 */ /* 0x000fe200080006ff */
[----:B-1----:R-:W-:Y:S01]  /*1000*/  I2FP.F32.U32 R3, UR25 ;  /* 0x0000001900037c45 */ /* 0x002fe20008201000 */
[----:B------:R-:W-:Y:S01]  /*1010*/  UMOV UR28, 0x5 ;  /* 0x00000005001c7882 */ /* 0x000fe20000000000 */
[----:B------:R-:W1:Y:S03]  /*1020*/  LDCU UR45, c[0x0][0xb24] ;  /* 0x00016480ff2d77ac */ /* 0x000e660008000800 */
[----:B--2---:R-:W-:Y:S01]  /*1030*/  FMUL R3, R3, UR5 ;  /* 0x0000000503037c20 */ /* 0x004fe20008400000 */
[----:B------:R-:W-:Y:S01]  /*1040*/  USEL UR5, UR68, 0xffff, !UP0 ;  /* 0x0000ffff44057887 */ /* 0x000fe2000c000000 */
[----:B----4-:R-:W-:Y:S01]  /*1050*/  I2FP.F32.U32 R2, UR7 ;  /* 0x0000000700027c45 */ /* 0x010fe20008201000 */
[----:B------:R-:W2:Y:S03]  /*1060*/  LDCU UR27, c[0x0][0xb30] ;  /* 0x00016600ff1b77ac */ /* 0x000ea60008000800 */
[----:B------:R-:W4:Y:S01]  /*1070*/  F2I.U32.TRUNC.NTZ R3, R3 ;  /* 0x0000000300037305 */ /* 0x000f22000020f000 */
[----:B---3--:R-:W-:Y:S01]  /*1080*/  FMUL R2, R2, UR4 ;  /* 0x0000000402027c20 */ /* 0x008fe20008400000 */
[----:B------:R-:W-:-:S02]  /*1090*/  ULOP3.LUT UR29, UR5, 0xffff, URZ, 0xc0, !UPT ;  /* 0x0000ffff051d7892 */ /* 0x000fc4000f8ec0ff */
[----:B------:R-:W-:Y:S01]  /*10a0*/  UISETP.GE.AND UP2, UPT, UR19, 0x1, UPT ;  /* 0x000000011300788c */ /* 0x000fe2000bf46270 */
[----:B------:R-:W-:-:S03]  /*10b0*/  UMOV UR24, UR7 ;  /* 0x0000000700187c82 */ /* 0x000fc60008000000 */
[----:B------:R-:W3:Y:S01]  /*10c0*/  F2I.U32.TRUNC.NTZ R2, R2 ;  /* 0x0000000200027305 */ /* 0x000ee2000020f000 */
[----:B------:R-:W-:Y:S01]  /*10d0*/  UMOV UR20, UR25 ;  /* 0x0000001900147c82 */ /* 0x000fe20008000000 */
[----:B----4-:R-:W-:Y:S02]  /*10e0*/  R2UR UR4, R3 ;  /* 0x00000000030472ca */ /* 0x010fe400000e0000 */
[----:B------:R-:W-:Y:S02]  /*10f0*/  PRMT R3, RZ, 0x7610, R3 ;  /* 0x00007610ff037816 */ /* 0x000fe40000000003 */
[----:B---3--:R-:W-:Y:S02]  /*1100*/  R2UR UR6, R2 ;  /* 0x00000000020672ca */ /* 0x008fe400000e0000 */
[----:B------:R-:W-:-:S07]  /*1110*/  PRMT R2, RZ, 0x7610, R2 ;  /* 0x00007610ff027816 */ /* 0x000fce0000000002 */
[----:B------:R-:W-:-:S04]  /*1120*/  UIADD3 UR5, UPT, UPT, -UR4, URZ, URZ ;  /* 0x000000ff04057290 */ /* 0x000fc8000fffe1ff */
[----:B------:R-:W-:Y:S02]  /*1130*/  UIMAD UR5, UR8, UR5, UR25 ;  /* 0x00000005080572a4 */ /* 0x000fe4000f8e0219 */
[----:B------:R-:W-:-:S04]  /*1140*/  UIADD3 UR4, UPT, UPT, -UR6, URZ, URZ ;  /* 0x000000ff06047290 */ /* 0x000fc8000fffe1ff */
[----:B------:R-:W-:Y:S01]  /*1150*/  IMAD.U32 R82, RZ, RZ, UR5 ;  /* 0x00000005ff527e24 */ /* 0x000fe2000f8e00ff */
[----:B------:R-:W-:Y:S01]  /*1160*/  UIMAD UR63, UR63, UR4, UR7 ;  /* 0x000000043f3f72a4 */ /* 0x000fe2000f8e0207 */
[----:B-12---:R-:W-:Y:S11]  /*1170*/  BRA.U UP4, `(.L_x_17) ;  /* 0x0000000104407547 */ /* 0x006ff6000b800000 */
[----:B------:R-:W-:-:S13]  /*1180*/  R2UR UR4, R82 ;  /* 0x00000000520472ca */ /* 0x000fda00000e0000 */
[----:B------:R-:W-:Y:S02]  /*1190*/  UISETP.GT.U32.AND UP0, UPT, UR4, 0x1, UPT ;  /* 0x000000010400788c */ /* 0x000fe4000bf04070 */
[----:B------:R-:W-:Y:S02]  /*11a0*/  ULOP3.LUT UR4, UR4, 0xfffffffe, URZ, 0xc0, !UPT ;  /* 0xfffffffe04047892 */ /* 0x000fe4000f8ec0ff */
[----:B------:R-:W-:Y:S02]  /*11b0*/  UISETP.NE.AND UP1, UPT, UR63, URZ, UP0 ;  /* 0x000000ff3f00728c */ /* 0x000fe40008725270 */
[----:B------:R-:W-:Y:S02]  /*11c0*/  UISETP.NE.AND UP0, UPT, UR63, 0x1, UP0 ;  /* 0x000000013f00788c */ /* 0x000fe40008705270 */
[----:B------:R-:W-:Y:S02]  /*11d0*/  USEL UR7, URZ, 0x1, UP1 ;  /* 0x00000001ff077887 */ /* 0x000fe40008800000 */
[----:B------:R-:W-:-:S02]  /*11e0*/  USEL UR6, URZ, 0x4, UP0 ;  /* 0x00000004ff067887 */ /* 0x000fc40008000000 */
[----:B------:R-:W-:Y:S02]  /*11f0*/  USEL UR5, URZ, 0x2, UP1 ;  /* 0x00000002ff057887 */ /* 0x000fe40008800000 */
[----:B------:R-:W-:Y:S02]  /*1200*/  ULEA UR4, UR63, UR4, 0x1 ;  /* 0x000000043f047291 */ /* 0x000fe4000f8e08ff */
[----:B------:R-:W-:Y:S02]  /*1210*/  USEL UR8, URZ, 0x8, UP0 ;  /* 0x00000008ff087887 */ /* 0x000fe40008000000 */
[----:B------:R-:W-:-:S03]  /*1220*/  UIADD3 UR5, UPT, UPT, UR5, UR6, UR7 ;  /* 0x0000000605057290 */ /* 0x000fc6000fffe007 */
[----:B------:R-:W-:Y:S01]  /*1230*/  UMOV UR6, 0x3 ;  /* 0x0000000300067882 */ /* 0x000fe20000000000 */
[----:B------:R-:W-:Y:S02]  /*1240*/  UIADD3 UR5, UPT, UPT, UR5, UR8, URZ ;  /* 0x0000000805057290 */ /* 0x000fe4000fffe0ff */
[----:B------:R-:W-:-:S04]  /*1250*/  USHF.L.U32 UR4, UR6, UR4, URZ ;  /* 0x0000000406047299 */ /* 0x000fc800080006ff */
[----:B------:R-:W-:Y:S02]  /*1260*/  MOV R3, UR5 ;  /* 0x0000000500037c02 */ /* 0x000fe40008000f00 */
[----:B------:R-:W-:Y:S02]  /*1270*/  IMAD.U32 R2, RZ, RZ, UR4 ;  /* 0x00000004ff027e24 */ /* 0x000fe4000f8e00ff */
.L_x_17:
[----:B------:R-:W-:Y:S05]  /*1280*/  BRA.U !UP2, `(.L_x_18) ;  /* 0x000000010ad47547 */ /* 0x000fea000b800000 */
[----:B------:R-:W1:Y:S01]  /*1290*/  LDCU.128 UR20, c[0x0][0xb10] ;  /* 0x00016200ff1477ac */ /* 0x000e620008000c00 */
[----:B------:R-:W2:Y:S01]  /*12a0*/  LDCU UR6, c[0x0][0x370] ;  /* 0x00006e00ff0677ac */ /* 0x000ea20008000800 */
[----:B------:R-:W3:Y:S01]  /*12b0*/  LDCU UR5, c[0x0][0x374] ;  /* 0x00006e80ff0577ac */ /* 0x000ee20008000800 */
[----:B------:R-:W4:Y:S01]  /*12c0*/  LDCU UR26, c[0x0][0xb0c] ;  /* 0x00016180ff1a77ac */ /* 0x000f220008000800 */
[----:B------:R-:W4:Y:S01]  /*12d0*/  LDCU UR4, c[0x0][0xb20] ;  /* 0x00016400ff0477ac */ /* 0x000f220008000800 */
[----:B------:R-:W4:Y:S01]  /*12e0*/  LDCU.64 UR8, c[0x0][0xb28] ;  /* 0x00016500ff0877ac */ /* 0x000f220008000a00 */
[----:B-1----:R-:W-:Y:S02]  /*12f0*/  UISETP.NE.AND UP0, UPT, UR22, 0x1, UPT ;  /* 0x000000011600788c */ /* 0x002fe4000bf05270 */
[----:B---3--:R-:W-:Y:S02]  /*1300*/  UIMAD.WIDE.U32 UR10, UR5, UR23, URZ ;  /* 0x00000017050a72a5 */ /* 0x008fe4000f8e00ff */
[----:B--2---:R-:W-:-:S02]  /*1310*/  UIMAD.WIDE.U32 UR12, UR6, UR20, URZ ;  /* 0x00000014060c72a5 */ /* 0x004fc4000f8e00ff */
[----:B----4-:R-:W-:Y:S02]  /*1320*/  UISETP.NE.AND UP1, UPT, UR26, 0x1, UPT ;  /* 0x000000011a00788c */ /* 0x010fe4000bf25270 */
[----:B------:R-:W-:Y:S01]  /*1330*/  UISETP.NE.AND UP2, UPT, UR19, 0x1, UPT ;  /* 0x000000011300788c */ /* 0x000fe2000bf45270 */
[----:B------:R-:W-:Y:S02]  /*1340*/  UMOV UR10, UR11 ;  /* 0x0000000b000a7c82 */ /* 0x000fe40008000000 */
[----:B------:R-:W-:Y:S01]  /*1350*/  UMOV UR12, UR13 ;  /* 0x0000000d000c7c82 */ /* 0x000fe20008000000 */
[----:B------:R-:W-:Y:S02]  /*1360*/  @UP0 USHF.R.U32.HI UR5, URZ, UR4, UR10 ;  /* 0x00000004ff050299 */ /* 0x000fe4000801160a */
[----:B------:R-:W-:Y:S02]  /*1370*/  UIMAD.WIDE.U32 UR16, UR24, UR23, URZ ;  /* 0x00000017181072a5 */ /* 0x000fe4000f8e00ff */
[----:B------:R-:W-:-:S02]  /*1380*/  UIMAD.WIDE.U32 UR10, UR5, UR8, URZ ;  /* 0x00000008050a72a5 */ /* 0x000fc4000f8e00ff */
[----:B------:R-:W-:Y:S02]  /*1390*/  @UP1 USHF.R.U32.HI UR6, URZ, UR21, UR12 ;  /* 0x00000015ff061299 */ /* 0x000fe4000801160c */
[----:B------:R-:W-:Y:S02]  /*13a0*/  UIMAD.WIDE.U32 UR14, UR25, UR20, URZ ;  /* 0x00000014190e72a5 */ /* 0x000fe4000f8e00ff */
[----:B------:R-:W-:Y:S01]  /*13b0*/  UIMAD.WIDE.U32 UR12, UR6, UR8, URZ ;  /* 0x00000008060c72a5 */ /* 0x000fe2000f8e00ff */
[----:B------:R-:W-:Y:S01]  /*13c0*/  UMOV UR16, UR17 ;  /* 0x0000001100107c82 */ /* 0x000fe20008000000 */
[----:B------:R-:W-:Y:S01]  /*13d0*/  UMOV UR10, UR11 ;  /* 0x0000000b000a7c82 */ /* 0x000fe20008000000 */
[----:B------:R-:W-:Y:S02]  /*13e0*/  USHF.R.U32.HI UR16, URZ, UR4, UR16 ;  /* 0x00000004ff107299 */ /* 0x000fe40008011610 */
[----:B------:R-:W-:Y:S02]  /*13f0*/  @UP2 USHF.R.U32.HI UR5, URZ, UR9, UR10 ;  /* 0x00000009ff052299 */ /* 0x000fe4000801160a */
[----:B------:R-:W-:Y:S01]  /*1400*/  UMOV UR7, UR13 ;  /* 0x0000000d00077c82 */ /* 0x000fe20008000000 */
[----:B------:R-:W-:Y:S01]  /*1410*/  UMOV UR14, UR15 ;  /* 0x0000000f000e7c82 */ /* 0x000fe20008000000 */
[----:B------:R-:W-:-:S02]  /*1420*/  @UP2 USHF.R.U32.HI UR6, URZ, UR9, UR7 ;  /* 0x00000009ff062299 */ /* 0x000fc40008011607 */
[----:B------:R-:W-:Y:S02]  /*1430*/  USHF.R.U32.HI UR14, URZ, UR21, UR14 ;  /* 0x00000015ff0e7299 */ /* 0x000fe4000801160e */
[----:B------:R-:W-:Y:S02]  /*1440*/  USEL UR4, UR24, UR16, !UP0 ;  /* 0x0000001018047287 */ /* 0x000fe4000c000000 */
[----:B------:R-:W-:Y:S02]  /*1450*/  UIMAD UR7, UR5, UR19, URZ ;  /* 0x00000013050772a4 */ /* 0x000fe4000f8e02ff */
[----:B------:R-:W-:Y:S02]  /*1460*/  USEL UR5, UR25, UR14, !UP1 ;  /* 0x0000000e19057287 */ /* 0x000fe4000c800000 */
[----:B------:R-:W-:Y:S02]  /*1470*/  UIMAD UR12, UR6, UR19, URZ ;  /* 0x00000013060c72a4 */ /* 0x000fe4000f8e02ff */
[----:B------:R-:W-:-:S02]  /*1480*/  UISETP.GE.AND UP0, UPT, UR4, UR7, UPT ;  /* 0x000000070400728c */ /* 0x000fc4000bf06270 */
[----:B------:R-:W-:Y:S02]  /*1490*/  UIMAD.WIDE.U32 UR10, UR4, UR8, URZ ;  /* 0x00000008040a72a5 */ /* 0x000fe4000f8e00ff */
[----:B------:R-:W-:Y:S02]  /*14a0*/  UISETP.GE.OR UP0, UPT, UR5, UR12, UP0 ;  /* 0x0000000c0500728c */ /* 0x000fe40008706670 */
[----:B------:R-:W-:Y:S02]  /*14b0*/  UIMAD.WIDE.U32 UR12, UR5, UR8, URZ ;  /* 0x00000008050c72a5 */ /* 0x000fe4000f8e00ff */
[----:B------:R-:W-:Y:S01]  /*14c0*/  UIADD3 UR10, UPT, UPT, -UR4, URZ, URZ ;  /* 0x000000ff040a7290 */ /* 0x000fe2000fffe1ff */
[----:B------:R-:W-:Y:S01]  /*14d0*/  UMOV UR8, UR11 ;  /* 0x0000000b00087c82 */ /* 0x000fe20008000000 */
[----:B------:R-:W-:Y:S02]  /*14e0*/  UIADD3 UR20, UPT, UPT, -UR5, URZ, URZ ;  /* 0x000000ff05147290 */ /* 0x000fe4000fffe1ff */
[----:B------:R-:W-:-:S03]  /*14f0*/  USHF.R.U32.HI UR8, URZ, UR9, UR8 ;  /* 0x00000009ff087299 */ /* 0x000fc60008011608 */
[----:B------:R-:W-:Y:S01]  /*1500*/  @!UP0 UMOV UR7, UR13 ;  /* 0x0000000d00078c82 */ /* 0x000fe20008000000 */
[----:B------:R-:W-:Y:S02]  /*1510*/  UIMAD UR24, UR22, UR10, UR24 ;  /* 0x0000000a161872a4 */ /* 0x000fe4000f8e0218 */
[----:B------:R-:W-:Y:S02]  /*1520*/  USEL UR8, UR4, UR8, !UP2 ;  /* 0x0000000804087287 */ /* 0x000fe4000d000000 */
[----:B------:R-:W-:Y:S02]  /*1530*/  @!UP0 USHF.R.U32.HI UR7, URZ, UR9, UR7 ;  /* 0x00000009ff078299 */ /* 0x000fe40008011607 */
[----:B------:R-:W-:Y:S02]  /*1540*/  UIADD3 UR9, UPT, UPT, -UR8, URZ, URZ ;  /* 0x000000ff08097290 */ /* 0x000fe4000fffe1ff */
[----:B------:R-:W-:Y:S02]  /*1550*/  @!UP0 USEL UR7, UR5, UR7, !UP2 ;  /* 0x0000000705078287 */ /* 0x000fe4000d000000 */
[----:B------:R-:W-:-:S02]  /*1560*/  UIMAD UR9, UR19, UR9, UR4 ;  /* 0x00000009130972a4 */ /* 0x000fc4000f8e0204 */
[----:B------:R-:W-:Y:S02]  /*1570*/  @!UP0 UIADD3 UR8, UPT, UPT, UR8, -UR7, URZ ;  /* 0x8000000708088290 */ /* 0x000fe4000fffe0ff */
[----:B------:R-:W-:Y:S02]  /*1580*/  @!UP0 UIMAD UR6, UR9, UR6, UR7 ;  /* 0x00000006090682a4 */ /* 0x000fe4000f8e0207 */
[----:B------:R-:W-:Y:S02]  /*1590*/  @!UP0 UIMAD UR4, UR8, UR19, UR5 ;  /* 0x00000013080482a4 */ /* 0x000fe4000f8e0205 */
[----:B------:R-:W-:Y:S02]  /*15a0*/  UIMAD UR20, UR26, UR20, UR25 ;  /* 0x000000141a1472a4 */ /* 0x000fe4000f8e0219 */
[----:B------:R-:W-:Y:S01]  /*15b0*/  UIMAD UR24, UR4, UR22, UR24 ;  /* 0x00000016041872a4 */ /* 0x000fe2000f8e0218 */
[----:B------:R-:W-:Y:S02]  /*15c0*/  @!UP0 UMOV UR5, UR6 ;  /* 0x0000000600058c82 */ /* 0x000fe40008000000 */
[----:B------:R-:W-:-:S12]  /*15d0*/  UIMAD UR20, UR5, UR26, UR20 ;  /* 0x0000001a051472a4 */ /* 0x000fd8000f8e0214 */
.L_x_18:
[----:B------:R-:W-:Y:S02]  /*15e0*/  UISETP.NE.AND UP1, UPT, UR27, 0x1, UPT ;  /* 0x000000011b00788c */ /* 0x000fe4000bf25270 */
[----:B------:R-:W-:Y:S02]  /*15f0*/  UISETP.NE.AND UP0, UPT, UR18, 0x2, UPT ;  /* 0x000000021200788c */ /* 0x000fe4000bf05270 */
[----:B------:R-:W-:Y:S02]  /*1600*/  ULOP3.LUT UR30, UR30, 0x800, URZ, 0xc0, !UPT ;  /* 0x000008001e1e7892 */ /* 0x000fe4000f8ec0ff */
[----:B------:R-:W-:-:S03]  /*1610*/  USHF.L.U32 UR29, UR28, UR29, URZ ;  /* 0x0000001d1c1d7299 */ /* 0x000fc600080006ff */
[----:B------:R-:W-:Y:S09]  /*1620*/  BRA.U UP1, `(.L_x_19) ;  /* 0x0000000101447547 */ /* 0x000ff2000b800000 */
[----:B------:R-:W1:Y:S01]  /*1630*/  LDCU.128 UR8, c[0x0][0xb10] ;  /* 0x00016200ff0877ac */ /* 0x000e620008000c00 */
[----:B------:R-:W2:Y:S01]  /*1640*/  LDCU UR12, c[0x0][0xb0c] ;  /* 0x00016180ff0c77ac */ /* 0x000ea20008000800 */
[----:B------:R-:W3:Y:S01]  /*1650*/  LDCU UR13, c[0x0][0xb20] ;  /* 0x00016400ff0d77ac */ /* 0x000ee20008000800 */
[----:B-1----:R-:W-:Y:S02]  /*1660*/  UIMAD.WIDE.U32 UR6, UR20, UR8, URZ ;  /* 0x00000008140672a5 */ /* 0x002fe4000f8e00ff */
[----:B------:R-:W-:Y:S02]  /*1670*/  UIMAD.WIDE.U32 UR4, UR24, UR11, URZ ;  /* 0x0000000b180472a5 */ /* 0x000fe4000f8e00ff */
[----:B--2---:R-:W-:Y:S02]  /*1680*/  UISETP.NE.AND UP2, UPT, UR12, 0x1, UPT ;  /* 0x000000010c00788c */ /* 0x004fe4000bf45270 */
[----:B------:R-:W-:Y:S01]  /*1690*/  UISETP.NE.AND UP1, UPT, UR10, 0x1, UPT ;  /* 0x000000010a00788c */ /* 0x000fe2000bf25270 */
[----:B------:R-:W-:-:S02]  /*16a0*/  UMOV UR6, UR7 ;  /* 0x0000000700067c82 */ /* 0x000fc40008000000 */
[----:B------:R-:W-:Y:S01]  /*16b0*/  UMOV UR4, UR5 ;  /* 0x0000000500047c82 */ /* 0x000fe20008000000 */
[----:B------:R-:W-:Y:S02]  /*16c0*/  USHF.R.U32.HI UR6, URZ, UR9, UR6 ;  /* 0x00000009ff067299 */ /* 0x000fe40008011606 */
[----:B---3--:R-:W-:Y:S02]  /*16d0*/  USHF.R.U32.HI UR4, URZ, UR13, UR4 ;  /* 0x0000000dff047299 */ /* 0x008fe40008011604 */
[----:B------:R-:W-:Y:S02]  /*16e0*/  USEL UR5, UR20, UR6, !UP2 ;  /* 0x0000000614057287 */ /* 0x000fe4000d000000 */
[----:B------:R-:W-:-:S04]  /*16f0*/  USEL UR4, UR24, UR4, !UP1 ;  /* 0x0000000418047287 */ /* 0x000fc8000c800000 */
[----:B------:R-:W-:Y:S02]  /*1700*/  UIADD3 UR6, UPT, UPT, -UR4, UR5, URZ ;  /* 0x0000000504067290 */ /* 0x000fe4000fffe1ff */
[----:B------:R-:W-:Y:S02]  /*1710*/  UIADD3 UR4, UPT, UPT, UR4, -UR5, URZ ;  /* 0x8000000504047290 */ /* 0x000fe4000fffe0ff */
[----:B------:R-:W-:Y:S02]  /*1720*/  UIMAD UR24, UR6, UR10, UR24 ;  /* 0x0000000a061872a4 */ /* 0x000fe4000f8e0218 */
[----:B------:R-:W-:-:S12]  /*1730*/  UIMAD UR20, UR4, UR12, UR20 ;  /* 0x0000000c041472a4 */ /* 0x000fd8000f8e0214 */
.L_x_19:
[----:B------:R-:W-:Y:S05]  /*1740*/  BRA.U !UP5, `(.L_x_20) ;  /* 0x000000010d0c7547 */ /* 0x000fea000b800000 */
[----:B------:R-:W-:Y:S01]  /*1750*/  UCGABAR_WAIT ;  /* 0x0000000000007dc7 */ /* 0x000fe20008000000 */
[----:B------:R-:W-:Y:S01]  /*1760*/  CCTL.IVALL ;  /* 0x00000000ff00798f */ /* 0x000fe20002000000 */
[----:B------:R-:W-:Y:S05]  /*1770*/  BRA `(.L_x_21) ;  /* 0x0000000000047947 */ /* 0x000fea0003800000 */
.L_x_20:
[----:B------:R-:W-:Y:S06]  /*1780*/  BAR.SYNC.DEFER_BLOCKING 0x0 ;  /* 0x0000000000007b1d */ /* 0x000fec0000010000 */
.L_x_21:
[----:B------:R-:W-:Y:S05]  /*1790*/  BRA.U UP0, `(.L_x_22) ;  /* 0x0000001500607547 */ /* 0x000fea000b800000 */
[----:B------:R-:W1:Y:S01]  /*17a0*/  LDCU UR6, c[0x0][0x38c] ;  /* 0x00007180ff0677ac */ /* 0x000e620008000800 */
[----:B------:R-:W-:Y:S01]  /*17b0*/  PLOP3.LUT P1, PT, PT, PT, UP3, 0x80, 0x8 ;  /* 0x000000000008781c */ /* 0x000fe20003f2f038 */
[----:B------:R-:W-:Y:S01]  /*17c0*/  IMAD.MOV.U32 R12, RZ, RZ, 0x1 ;  /* 0x00000001ff0c7424 */ /* 0x000fe200078e00ff */
[----:B------:R-:W-:Y:S01]  /*17d0*/  ISETP.NE.AND P2, PT, R0, RZ, P3 ;  /* 0x000000ff0000720c */ /* 0x000fe20001f45270 */
[----:B------:R-:W-:Y:S01]  /*17e0*/  USHF.L.U32 UR7, UR25, 0x6, URZ ;  /* 0x0000000619077899 */ /* 0x000fe200080006ff */
[----:B------:R-:W-:Y:S01]  /*17f0*/  PLOP3.LUT P1, PT, P1, PT, PT, 0x8, 0x80 ;  /* 0x000000000080781c */ /* 0x000fe20000f2e170 */
[----:B------:R-:W-:Y:S01]  /*1800*/  UISETP.NE.AND UP1, UPT, UR18, URZ, UPT ;  /* 0x000000ff1200728c */ /* 0x000fe2000bf25270 */
[----:B------:R-:W-:Y:S01]  /*1810*/  CS2R R10, SRZ ;  /* 0x00000000000a7805 */ /* 0x000fe2000001ff00 */
[----:B------:R-:W-:Y:S01]  /*1820*/  USHF.L.U32 UR53, UR25, 0x7, URZ ;  /* 0x0000000719357899 */ /* 0x000fe200080006ff */
[----:B------:R-:W-:Y:S01]  /*1830*/  IMAD.MOV.U32 R9, RZ, RZ, RZ ;  /* 0x000000ffff097224 */ /* 0x000fe200078e00ff */
[----:B------:R-:W2:Y:S01]  /*1840*/  LDCU UR46, c[0x0][0x370] ;  /* 0x00006e00ff2e77ac */ /* 0x000ea20008000800 */
[----:B------:R-:W-:Y:S01]  /*1850*/  IMAD.MOV.U32 R8, RZ, RZ, 0x1 ;  /* 0x00000001ff087424 */ /* 0x000fe200078e00ff */
[----:B------:R-:W-:Y:S01]  /*1860*/  USEL UR31, UR52, 0x2, UP1 ;  /* 0x00000002341f7887 */ /* 0x000fe20008800000 */
[----:B------:R-:W3:Y:S01]  /*1870*/  LDCU.64 UR40, c[0x0][0x348] ;  /* 0x00006900ff2877ac */ /* 0x000ee20008000a00 */
[----:B-1----:R-:W-:-:S02]  /*1880*/  UIADD3 UR5, UPT, UPT, UR6, 0x7f, URZ ;  /* 0x0000007f06057890 */ /* 0x002fc4000fffe0ff */
[----:B------:R-:W-:Y:S02]  /*1890*/  UIADD3 UR54, UPT, UPT, UR6, 0xfe, URZ ;  /* 0x000000fe06367890 */ /* 0x000fe4000fffe0ff */
[----:B------:R-:W-:Y:S01]  /*18a0*/  USHF.R.S32.HI UR4, URZ, 0x1f, UR5 ;  /* 0x0000001fff047899 */ /* 0x000fe20008011405 */
[----:B------:R-:W1:Y:S03]  /*18b0*/  LDCU UR44, c[0x0][0x374] ;  /* 0x00006e80ff2c77ac */ /* 0x000e660008000800 */
[----:B------:R-:W-:Y:S02]  /*18c0*/  ULEA.HI UR4, UR4, UR5, URZ, 0x7 ;  /* 0x0000000504047291 */ /* 0x000fe4000f8f38ff */
[----:B------:R-:W-:Y:S02]  /*18d0*/  UIADD3 UR5, UPT, UPT, UR6, -0x1, URZ ;  /* 0xffffffff06057890 */ /* 0x000fe4000fffe0ff */
[----:B------:R-:W-:-:S02]  /*18e0*/  USHF.R.S32.HI UR49, URZ, 0x7, UR4 ;  /* 0x00000007ff317899 */ /* 0x000fc40008011404 */
[----:B------:R-:W-:Y:S02]  /*18f0*/  UISETP.GE.U32.AND UP2, UPT, UR5, -0xff, UPT ;  /* 0xffffff010500788c */ /* 0x000fe4000bf46070 */
[----:B------:R-:W-:Y:S02]  /*1900*/  UISETP.LT.U32.AND UP0, UPT, UR49, 0x4, UPT ;  /* 0x000000043100788c */ /* 0x000fe4000bf01070 */
[----:B------:R-:W-:Y:S02]  /*1910*/  ULOP3.LUT UR5, UR7, 0x40, URZ, 0xc0, !UPT ;  /* 0x0000004007057892 */ /* 0x000fe4000f8ec0ff */
[----:B------:R-:W-:Y:S02]  /*1920*/  USEL UR48, UR49, 0x4, UP0 ;  /* 0x0000000431307887 */ /* 0x000fe40008000000 */
[----:B------:R-:W-:Y:S02]  /*1930*/  ULOP3.LUT UR53, UR53, 0x80, URZ, 0xc0, !UPT ;  /* 0x0000008035357892 */ /* 0x000fe4000f8ec0ff */
[----:B------:R-:W-:-:S02]  /*1940*/  UIADD3 UR4, UPT, UPT, UR48, -0x1, URZ ;  /* 0xffffffff30047890 */ /* 0x000fc4000fffe0ff */
[----:B------:R-:W-:Y:S02]  /*1950*/  @UP2 UIADD3 UR4, UPT, UPT, UR48, URZ, URZ ;  /* 0x000000ff30042290 */ /* 0x000fe4000fffe0ff */
[----:B------:R-:W-:Y:S02]  /*1960*/  ULEA.HI UR51, UR30, UR5, URZ, 0x1a ;  /* 0x000000051e337291 */ /* 0x000fe4000f8fd0ff */
[----:B------:R-:W-:Y:S02]  /*1970*/  UIADD3 UR52, UPT, UPT, UR49, -UR48, URZ ;  /* 0x8000003031347290 */ /* 0x000fe4000fffe0ff */
[----:B------:R-:W-:Y:S02]  /*1980*/  UIADD3 UR37, UPT, UPT, UR4, 0x1, URZ ;  /* 0x0000000104257890 */ /* 0x000fe4000fffe0ff */
[----:B------:R-:W-:Y:S01]  /*1990*/  UIADD3 UR50, UPT, UPT, -UR4, URZ, URZ ;  /* 0x000000ff04327290 */ /* 0x000fe2000fffe1ff */
[----:B-123--:R-:W-:-:S11]  /*19a0*/  UMOV UR15, URZ ;  /* 0x000000ff000f7c82 */ /* 0x00efd60008000000 */
.L_x_44:
[----:B------:R-:W-:Y:S01]  /*19b0*/  UISETP.NE.AND UP0, UPT, UR47, URZ, UPT ;  /* 0x000000ff2f00728c */ /* 0x000fe2000bf05270 */
[----:B-1----:R-:W1:Y:S08]  /*19c0*/  S2UR UR47, SR_CgaCtaId ;  /* 0x00000000002f79c3 */ /* 0x002e700000008800 */
[----:B------:R-:W-:Y:S05]  /*19d0*/  BRA.U UP0, `(.L_x_23) ;  /* 0x0000000100347547 */ /* 0x000fea000b800000 */
[----:B------:R-:W2:Y:S01]  /*19e0*/  S2R R0, SR_CgaCtaId ;  /* 0x0000000000007919 */ /* 0x000ea20000008800 */
[----:B------:R-:W-:Y:S02]  /*19f0*/  MOV R3, 0x400 ;  /* 0x0000040000037802 */ /* 0x000fe40000000f00 */
[----:B------:R-:W-:Y:S02]  /*1a00*/  SHF.L.U32 R2, R8, 0x1f, RZ ;  /* 0x0000001f08027819 */ /* 0x000fe400000006ff */
[----:B--2---:R-:W-:-:S05]  /*1a10*/  LEA R0, R0, R3, 0x18 ;  /* 0x0000000300007211 */ /* 0x004fca00078ec0ff */
[----:B------:R-:W-:-:S04]  /*1a20*/  IMAD R3, R9, 0x8, R0 ;  /* 0x0000000809037824 */ /* 0x000fc800078e0200 */
[----:B------:R-:W2:Y:S02]  /*1a30*/  SYNCS.PHASECHK.TRANS64.TRYWAIT P0, [R3+URZ+0x100], R2 ;  /* 0x00010002030075a7 */ /* 0x000ea400080011ff */
[----:B--2---:R-:W-:Y:S05]  /*1a40*/  @!P0 BRA `(.L_x_24) ;  /* 0x0000008400a88947 */ /* 0x004fea0003800000 */
.L_x_151:
[----:B------:R-:W-:Y:S01]  /*1a50*/  VIADD R9, R9, 0x1 ;  /* 0x0000000109097836 */ /* 0x000fe20000000000 */
[----:B------:R2:W-:Y:S04]  /*1a60*/  SYNCS.ARRIVE.TRANS64.A1T0 RZ, [R3+URZ+0xf0], RZ ;  /* 0x0000f0ff03ff79a7 */ /* 0x0005e800081000ff */
[----:B------:R-:W-:-:S04]  /*1a70*/  ISETP.NE.AND P0, PT, R9, 0x2, PT ;  /* 0x000000020900780c */ /* 0x000fc80003f05270 */
[----:B------:R-:W-:Y:S02]  /*1a80*/  SEL R9, R9, RZ, P0 ;  /* 0x000000ff09097207 */ /* 0x000fe40000000000 */
[----:B--2---:R-:W-:-:S04]  /*1a90*/  SEL R3, RZ, 0x1, P0 ;  /* 0x00000001ff037807 */ /* 0x004fc80000000000 */
[----:B------:R-:W-:-:S07]  /*1aa0*/  LOP3.LUT R8, R8, R3, RZ, 0x3c, !PT ;  /* 0x0000000308087212 */ /* 0x000fce00078e3cff */
.L_x_23:
[----:B------:R-:W-:Y:S01]  /*1ab0*/  UMOV UR14, 0x400 ;  /* 0x00000400000e7882 */ /* 0x000fe20000000000 */
[----:B------:R-:W-:Y:S01]  /*1ac0*/  SHF.L.U32 R0, R12, 0x1f, RZ ;  /* 0x0000001f0c007819 */ /* 0x000fe200000006ff */
[----:B-1----:R-:W-:Y:S02]  /*1ad0*/  ULEA UR14, UR47, UR14, 0x18 ;  /* 0x0000000e2f0e7291 */ /* 0x002fe4000f8ec0ff */
[----:B------:R-:W-:Y:S02]  /*1ae0*/  UISETP.GE.U32.AND UP0, UPT, UR54, 0xff, UPT ;  /* 0x000000ff3600788c */ /* 0x000fe4000bf06070 */
[----:B------:R-:W-:Y:S02]  /*1af0*/  ULEA UR4, UR15, UR14, 0x3 ;  /* 0x0000000e0f047291 */ /* 0x000fe4000f8e18ff */
[----:B------:R-:W-:Y:S01]  /*1b00*/  ULEA UR19, UR24, UR53, 0x8 ;  /* 0x0000003518137291 */ /* 0x000fe2000f8e40ff */
[----:B------:R-:W-:-:S06]  /*1b10*/  UMOV UR13, URZ ;  /* 0x000000ff000d7c82 */ /* 0x000fcc0008000000 */
[----:B------:R1:W2:Y:S01]  /*1b20*/  SYNCS.PHASECHK.TRANS64.TRYWAIT P0, [UR4+0x20], R0 ;  /* 0x00002000ff0075a7 */ /* 0x0002a20008001104 */
[----:B------:R-:W-:-:S04]  /*1b30*/  ULEA.HI UR4, UR20, UR20, URZ, 0x1 ;  /* 0x0000001414047291 */ /* 0x000fc8000f8f08ff */
[----:B------:R-:W-:-:S04]  /*1b40*/  USHF.L.U32 UR4, UR4, 0x6, URZ ;  /* 0x0000000604047899 */ /* 0x000fc800080006ff */
[----:B------:R-:W-:-:S04]  /*1b50*/  ULOP3.LUT UR35, UR4, 0xffffff80, URZ, 0xc0, !UPT ;  /* 0xffffff8004237892 */ /* 0x000fc8000f8ec0ff */
[----:B------:R-:W-:Y:S01]  /*1b60*/  UIADD3 UR35, UPT, UPT, UR51, UR35, URZ ;  /* 0x0000002333237290 */ /* 0x000fe2000fffe0ff */
[----:B------:R-:W-:Y:S11]  /*1b70*/  BRA.U !UP0, `(.L_x_25) ;  /* 0x0000000108f87547 */ /* 0x000ff6000b800000 */
[----:B------:R-:W-:Y:S01]  /*1b80*/  UMOV UR21, UR50 ;  /* 0x0000003200157c82 */ /* 0x000fe20008000000 */
[----:B------:R-:W-:Y:S01]  /*1b90*/  UMOV UR4, UR15 ;  /* 0x0000000f00047c82 */ /* 0x000fe20008000000 */
[----:B------:R-:W-:-:S05]  /*1ba0*/  UMOV UR26, 0x40 ;  /* 0x00000040001a7882 */ /* 0x000fca0000000000 */
.L_x_31:
[----:B------:R-:W-:Y:S01]  /*1bb0*/  ULEA UR33, UR4, UR14, 0x3 ;  /* 0x0000000e04217291 */ /* 0x000fe2000f8e18ff */
[----:B------:R-:W-:Y:S01]  /*1bc0*/  @P3 MOV R2, 0x18000 ;  /* 0x0001800000023802 */ /* 0x000fe20000000f00 */
[----:B--2-4-:R-:W-:Y:S10]  /*1bd0*/  @P0 BRA `(.L_x_26) ;  /* 0x00000000000c0947 */ /* 0x014ff40003800000 */
[----:B------:R-:W-:-:S04]  /*1be0*/  SHF.L.U32 R3, R12, 0x1f, RZ ;  /* 0x0000001f0c037819 */ /* 0x000fc800000006ff */
[----:B------:R-:W2:Y:S02]  /*1bf0*/  SYNCS.PHASECHK.TRANS64.TRYWAIT P0, [UR33+0x20], R3 ;  /* 0x00002003ff0075a7 */ /* 0x000ea40008001121 */
[----:B--2---:R-:W-:Y:S05]  /*1c00*/  @!P0 BRA `(.L_x_27) ;  /* 0x00000084004c8947 */ /* 0x004fea0003800000 */
.L_x_26:
[----:B------:R2:W-:Y:S01]  /*1c10*/  @P3 SYNCS.ARRIVE.TRANS64 RZ, [UR33], R2 ;  /* 0x00000002ffff39a7 */ /* 0x0005e20008000021 */
[----:B------:R-:W-:Y:S02]  /*1c20*/  ULOP3.LUT UR5, UR31, 0x2, URZ, 0xfc, !UPT ;  /* 0x000000021f057892 */ /* 0x000fe4000f8efcff */
[----:B------:R-:W-:Y:S02]  /*1c30*/  UIADD3 UR21, UPT, UPT, UR21, 0x1, URZ ;  /* 0x0000000115157890 */ /* 0x000fe4000fffe0ff */
[----:B------:R-:W-:Y:S02]  /*1c40*/  UISETP.NE.AND UP0, UPT, UR5, 0x2, UPT ;  /* 0x000000020500788c */ /* 0x000fe4000bf05270 */
[----:B------:R-:W-:-:S07]  /*1c50*/  UISETP.NE.AND UP2, UPT, UR21, 0x1, UPT ;  /* 0x000000011500788c */ /* 0x000fce000bf45270 */
[----:B------:R-:W-:Y:S05]  /*1c60*/  BRA.U UP0, `(.L_x_28) ;  /* 0x0000000100047547 */ /* 0x000fea000b800000 */
[----:B------:R-:W-:Y:S05]  /*1c70*/  BPT.TRAP 0x1 ;  /* 0x000000040000795c */ /* 0x000fea0000300000 */
.L_x_28:
[----:B------:R-:W-:Y:S04]  /*1c80*/  BSSY.RECONVERGENT B0, `(.L_x_29) ;  /* 0x0000003000007945 */ /* 0x000fe80003800200 */
[----:B------:R-:W-:Y:S05]  /*1c90*/  @!P2 BRA `(.L_x_30) ;  /* 0x000000000004a947 */ /* 0x000fea0003800000 */
[----:B------:R-:W-:Y:S05]  /*1ca0*/  BPT.TRAP 0x1 ;  /* 0x000000040000795c */ /* 0x000fea0000300000 */
.L_x_30:
[----:B------:R-:W-:Y:S05]  /*1cb0*/  BSYNC.RECONVERGENT B0 ;  /* 0x0000000000007941 */ /* 0x000fea0003800200 */
.L_x_29:
[----:B------:R-:W-:Y:S02]  /*1cc0*/  UIADD3 UR5, UPT, UPT, UR4, 0x1, URZ ;  /* 0x0000000104057890 */ /* 0x000fe4000fffe0ff */
[----:B------:R-:W-:Y:S02]  /*1cd0*/  ULEA UR24, UR4, UR30, 0xd ;  /* 0x0000001e04187291 */ /* 0x000fe4000f8e68ff */
[----:B------:R-:W-:Y:S02]  /*1ce0*/  UISETP.NE.AND UP0, UPT, UR5, 0x4, UPT ;  /* 0x000000040500788c */ /* 0x000fe4000bf05270 */
[----:B------:R-:W-:Y:S02]  /*1cf0*/  ULEA UR24, UR24, UR14, 0x1 ;  /* 0x0000000e18187291 */ /* 0x000fe4000f8e08ff */
[----:B------:R-:W-:Y:S02]  /*1d00*/  USEL UR6, URZ, 0x1, UP0 ;  /* 0x00000001ff067887 */ /* 0x000fe40008000000 */
[----:B------:R-:W-:-:S02]  /*1d10*/  USEL UR15, UR5, URZ, UP0 ;  /* 0x000000ff050f7287 */ /* 0x000fc40008000000 */
[----:B------:R-:W-:Y:S02]  /*1d20*/  ULEA UR8, UR4, UR14, 0xf ;  /* 0x0000000e04087291 */ /* 0x000fe4000f8e78ff */
[----:B------:R-:W-:Y:S01]  /*1d30*/  ULEA UR5, UR15, UR14, 0x3 ;  /* 0x0000000e0f057291 */ /* 0x000fe2000f8e18ff */
[----:B------:R-:W-:Y:S01]  /*1d40*/  LOP3.LUT R12, R12, UR6, RZ, 0x3c, !PT ;  /* 0x000000060c0c7c12 */ /* 0x000fe2000f8e3cff */
[----:B------:R-:W-:Y:S02]  /*1d50*/  UIADD3 UR6, UP1, UPT, UR40, 0x80, URZ ;  /* 0x0000008028067890 */ /* 0x000fe4000ff3e0ff */
[----:B------:R-:W-:Y:S01]  /*1d60*/  UIADD3 UR4, UP0, UPT, UR40, 0x180, URZ ;  /* 0x0000018028047890 */ /* 0x000fe2000ff1e0ff */
[----:B-1----:R-:W-:Y:S01]  /*1d70*/  SHF.L.U32 R0, R12, 0x1f, RZ ;  /* 0x0000001f0c007819 */ /* 0x002fe200000006ff */
[----:B------:R-:W-:Y:S02]  /*1d80*/  UIADD3 UR34, UPT, UPT, UR26, -0x40, URZ ;  /* 0xffffffc01a227890 */ /* 0x000fe4000fffe0ff */
[----:B------:R-:W-:Y:S01]  /*1d90*/  ULOP3.LUT UR33, UR33, 0xfefffff8, URZ, 0xc0, !UPT ;  /* 0xfefffff821217892 */ /* 0x000fe2000f8ec0ff */
[----:B------:R3:W4:Y:S01]  /*1da0*/  SYNCS.PHASECHK.TRANS64.TRYWAIT P0, [UR5+0x20], R0 ;  /* 0x00002000ff0075a7 */ /* 0x0007220008001105 */
[----:B------:R-:W-:-:S02]  /*1db0*/  UIADD3.X UR7, UPT, UPT, URZ, UR41, URZ, UP1, !UPT ;  /* 0x00000029ff077290 */ /* 0x000fc40008ffe4ff */
[----:B------:R-:W-:Y:S02]  /*1dc0*/  UIADD3 UR32, UPT, UPT, UR24, 0x8400, URZ ;  /* 0x0000840018207890 */ /* 0x000fe4000fffe0ff */
[----:B------:R-:W-:Y:S02]  /*1dd0*/  UPRMT UR13, URZ, 0x5410, UR29 ;  /* 0x00005410ff0d7896 */ /* 0x000fe4000800001d */
[----:B------:R-:W-:Y:S02]  /*1de0*/  UIADD3 UR24, UPT, UPT, UR24, 0xa400, URZ ;  /* 0x0000a40018187890 */ /* 0x000fe4000fffe0ff */
[----:B------:R-:W-:Y:S02]  /*1df0*/  UIADD3.X UR5, UPT, UPT, URZ, UR41, URZ, UP0, !UPT ;  /* 0x00000029ff057290 */ /* 0x000fe400087fe4ff */
[----:B------:R-:W-:Y:S02]  /*1e00*/  UIADD3 UR16, UPT, UPT, UR8, 0x18400, URZ ;  /* 0x0001840008107890 */ /* 0x000fe4000fffe0ff */
[----:B------:R-:W-:Y:S01]  /*1e10*/  UIADD3 UR8, UPT, UPT, UR8, 0x1c400, URZ ;  /* 0x0001c40008087890 */ /* 0x000fe2000fffe0ff */
[----:B------:R-:W-:Y:S01]  /*1e20*/  UMOV UR22, 0x0 ;  /* 0x0000000000167882 */ /* 0x000fe20000000000 */
[----:B------:R-:W-:Y:S01]  /*1e30*/  UMOV UR23, 0x10000000 ;  /* 0x1000000000177882 */ /* 0x000fe20000000000 */
[----:B------:R-:W-:Y:S01]  /*1e40*/  UMOV UR27, UR35 ;  /* 0x00000023001b7c82 */ /* 0x000fe20008000000 */
[----:B------:R-:W-:Y:S01]  /*1e50*/  UMOV UR28, UR36 ;  /* 0x00000024001c7c82 */ /* 0x000fe20008000000 */
[----:B------:R-:W-:Y:S01]  /*1e60*/  UMOV UR25, UR33 ;  /* 0x0000002100197c82 */ /* 0x000fe20008000000 */
[----:B------:R-:W-:Y:S01]  /*1e70*/  UMOV UR20, UR36 ;  /* 0x0000002400147c82 */ /* 0x000fe20008000000 */
[----:B------:R-:W-:Y:S01]  /*1e80*/  UMOV UR17, UR33 ;  /* 0x0000002100117c82 */ /* 0x000fe20008000000 */
[----:B------:R-:W-:Y:S01]  /*1e90*/  UMOV UR18, UR34 ;  /* 0x0000002200127c82 */ /* 0x000fe20008000000 */
[----:B------:R-:W-:Y:S01]  /*1ea0*/  UTMALDG.3D.MULTICAST.2CTA [UR32], [UR6], UR13, desc[UR22] ;  /* 0x00001620060073b4 */ /* 0x000fe2000821180d */
[----:B------:R-:W-:Y:S01]  /*1eb0*/  UMOV UR10, UR26 ;  /* 0x0000001a000a7c82 */ /* 0x000fe20008000000 */
[----:B------:R-:W-:Y:S01]  /*1ec0*/  UMOV UR11, UR19 ;  /* 0x00000013000b7c82 */ /* 0x000fe20008000000 */
[----:B------:R-:W-:Y:S01]  /*1ed0*/  UMOV UR12, UR36 ;  /* 0x00000024000c7c82 */ /* 0x000fe20008000000 */
[----:B------:R-:W-:Y:S01]  /*1ee0*/  UMOV UR9, UR33 ;  /* 0x0000002100097c82 */ /* 0x000fe20008000000 */
[----:B------:R1:W-:Y:S01]  /*1ef0*/  UTMALDG.3D.MULTICAST.2CTA [UR24], [UR6], UR13, desc[UR22] ;  /* 0x00001618060073b4 */ /* 0x0003e2000821180d */
[----:B------:R-:W-:Y:S01]  /*1f00*/  UTMALDG.3D.2CTA [UR16], [UR4], desc[UR22] ;  /* 0x00001610040075b4 */ /* 0x000fe20008211000 */
[----:B------:R2:W-:Y:S01]  /*1f10*/  UTMALDG.3D.2CTA [UR8], [UR4], desc[UR22] ;  /* 0x00001608040075b4 */ /* 0x0005e20008211000 */
[----:B-1----:R-:W-:Y:S01]  /*1f20*/  UIADD3 UR26, UPT, UPT, UR26, 0x80, URZ ;  /* 0x000000801a1a7890 */ /* 0x002fe2000fffe0ff */
[----:B------:R-:W-:Y:S01]  /*1f30*/  UMOV UR13, UR37 ;  /* 0x00000025000d7c82 */ /* 0x000fe20008000000 */
[----:B--2---:R-:W-:Y:S01]  /*1f40*/  UMOV UR4, UR15 ;  /* 0x0000000f00047c82 */ /* 0x004fe20008000000 */
[----:B---3--:R-:W-:Y:S09]  /*1f50*/  BRA.U UP2, `(.L_x_31) ;  /* 0xfffffffd02147547 */ /* 0x008ff2000b83ffff */
.L_x_25:
[----:B------:R-:W-:Y:S01]  /*1f60*/  ULEA UR4, UR15, UR14, 0x3 ;  /* 0x0000000e0f047291 */ /* 0x000fe2000f8e18ff */
[----:B-1----:R-:W-:Y:S01]  /*1f70*/  SHF.L.U32 R0, R12, 0x1f, RZ ;  /* 0x0000001f0c007819 */ /* 0x002fe200000006ff */
[----:B------:R-:W-:Y:S01]  /*1f80*/  @!P1 SYNCS.ARRIVE.TRANS64.A1T0 RZ, [UR14+0x88], RZ ;  /* 0x000088ffffff99a7 */ /* 0x000fe2000810000e */
[----:B------:R-:W-:-:S06]  /*1f90*/  UISETP.GT.AND UP0, UPT, UR49, UR48, UPT ;  /* 0x000000303100728c */ /* 0x000fcc000bf04270 */
[----:B------:R1:W3:Y:S03]  /*1fa0*/  SYNCS.PHASECHK.TRANS64.TRYWAIT P1, [UR4+0x20], R0 ;  /* 0x00002000ff0075a7 */ /* 0x0002e60008021104 */
[----:B------:R-:W-:Y:S05]  /*1fb0*/  BRA.U !UP0, `(.L_x_32) ;  /* 0x0000000508047547 */ /* 0x000fea000b800000 */
[----:B------:R-:W-:Y:S01]  /*1fc0*/  UIADD3 UR21, UPT, UPT, UR52, UR13, URZ ;  /* 0x0000000d34157290 */ /* 0x000fe2000fffe0ff */
[----:B------:R-:W-:-:S11]  /*1fd0*/  UMOV UR6, UR15 ;  /* 0x0000000f00067c82 */ /* 0x000fd60008000000 */
.L_x_40:
[----:B------:R-:W-:Y:S01]  /*1fe0*/  ULEA UR7, UR6, UR14, 0x3 ;  /* 0x0000000e06077291 */ /* 0x000fe2000f8e18ff */
[----:B---3--:R-:W-:Y:S01]  /*1ff0*/  @P3 MOV R2, 0x18000 ;  /* 0x0001800000023802 */ /* 0x008fe20000000f00 */
[----:B--23--:R-:W-:Y:S10]  /*2000*/  @P1 BRA `(.L_x_33) ;  /* 0x00000000000c1947 */ /* 0x00cff40003800000 */
[----:B------:R-:W-:-:S04]  /*2010*/  SHF.L.U32 R3, R12, 0x1f, RZ ;  /* 0x0000001f0c037819 */ /* 0x000fc800000006ff */
[----:B--2-4-:R-:W2:Y:S02]  /*2020*/  SYNCS.PHASECHK.TRANS64.TRYWAIT P0, [UR7+0x20], R3 ;  /* 0x00002003ff0075a7 */ /* 0x014ea40008001107 */
[----:B--2---:R-:W-:Y:S05]  /*2030*/  @!P0 BRA `(.L_x_34) ;  /* 0x0000008000588947 */ /* 0x004fea0003800000 */
.L_x_33:
[----:B------:R3:W-:Y:S01]  /*2040*/  @P3 SYNCS.ARRIVE.TRANS64 RZ, [UR7], R2 ;  /* 0x00000002ffff39a7 */ /* 0x0007e20008000007 */
[----:B------:R-:W-:-:S04]  /*2050*/  ULOP3.LUT UR4, UR31, 0x2, URZ, 0xfc, !UPT ;  /* 0x000000021f047892 */ /* 0x000fc8000f8efcff */
[----:B------:R-:W-:-:S09]  /*2060*/  UISETP.NE.AND UP0, UPT, UR4, 0x2, UPT ;  /* 0x000000020400788c */ /* 0x000fd2000bf05270 */
[----:B------:R-:W-:Y:S05]  /*2070*/  BRA.U UP0, `(.L_x_35) ;  /* 0x0000000100047547 */ /* 0x000fea000b800000 */
[----:B------:R-:W-:Y:S05]  /*2080*/  BPT.TRAP 0x1 ;  /* 0x000000040000795c */ /* 0x000fea0000300000 */
.L_x_35:
[----:B------:R-:W-:Y:S04]  /*2090*/  BSSY.RECONVERGENT B0, `(.L_x_36) ;  /* 0x0000003000007945 */ /* 0x000fe80003800200 */
[----:B------:R-:W-:Y:S05]  /*20a0*/  @!P2 BRA `(.L_x_37) ;  /* 0x000000000004a947 */ /* 0x000fea0003800000 */
[----:B------:R-:W-:Y:S05]  /*20b0*/  BPT.TRAP 0x1 ;  /* 0x000000040000795c */ /* 0x000fea0000300000 */
.L_x_37:
[----:B------:R-:W-:Y:S05]  /*20c0*/  BSYNC.RECONVERGENT B0 ;  /* 0x0000000000007941 */ /* 0x000fea0003800200 */
.L_x_36:
[----:B------:R-:W-:Y:S01]  /*20d0*/  UIADD3 UR4, UPT, UPT, UR6, 0x1, URZ ;  /* 0x0000000106047890 */ /* 0x000fe2000fffe0ff */
[----:B------:R-:W-:Y:S01]  /*20e0*/  BSSY.RECONVERGENT B0, `(.L_x_38) ;  /* 0x000002a000007945 */ /* 0x000fe20003800200 */
[----:B--2-4-:R-:W-:Y:S02]  /*20f0*/  ELECT P0, URZ, PT ;  /* 0x0000000000ff782f */ /* 0x014fe40003800000 */
[----:B------:R-:W-:-:S04]  /*2100*/  UISETP.NE.AND UP0, UPT, UR4, 0x4, UPT ;  /* 0x000000040400788c */ /* 0x000fc8000bf05270 */
[----:B------:R-:W-:Y:S02]  /*2110*/  USEL UR5, URZ, 0x1, UP0 ;  /* 0x00000001ff057887 */ /* 0x000fe40008000000 */
[----:B------:R-:W-:-:S04]  /*2120*/  USEL UR15, UR4, URZ, UP0 ;  /* 0x000000ff040f7287 */ /* 0x000fc80008000000 */
[----:B------:R-:W-:Y:S01]  /*2130*/  ULEA UR4, UR15, UR14, 0x3 ;  /* 0x0000000e0f047291 */ /* 0x000fe2000f8e18ff */
[----:B------:R-:W-:-:S04]  /*2140*/  LOP3.LUT R12, R12, UR5, RZ, 0x3c, !PT ;  /* 0x000000050c0c7c12 */ /* 0x000fc8000f8e3cff */
[----:B-1----:R-:W-:-:S04]  /*2150*/  SHF.L.U32 R0, R12, 0x1f, RZ ;  /* 0x0000001f0c007819 */ /* 0x002fc800000006ff */
[----:B------:R1:W2:Y:S01]  /*2160*/  SYNCS.PHASECHK.TRANS64.TRYWAIT P1, [UR4+0x20], R0 ;  /* 0x00002000ff0075a7 */ /* 0x0002a20008021104 */
[----:B------:R-:W-:Y:S05]  /*2170*/  @!P0 BRA `(.L_x_39) ;  /* 0x0000000000808947 */ /* 0x000fea0003800000 */
[----:B------:R-:W-:Y:S02]  /*2180*/  ULEA UR24, UR6, UR30, 0xd ;  /* 0x0000001e06187291 */ /* 0x000fe4000f8e68ff */
[----:B------:R-:W-:Y:S02]  /*2190*/  UIADD3 UR4, UP1, UPT, UR40, 0x80, URZ ;  /* 0x0000008028047890 */ /* 0x000fe4000ff3e0ff */
[----:B------:R-:W-:Y:S02]  /*21a0*/  ULEA UR24, UR24, UR14, 0x1 ;  /* 0x0000000e18187291 */ /* 0x000fe4000f8e08ff */
[----:B------:R-:W-:Y:S02]  /*21b0*/  USHF.L.U32 UR34, UR13, 0x7, URZ ;  /* 0x000000070d227899 */ /* 0x000fe400080006ff */
[----:B------:R-:W-:Y:S02]  /*21c0*/  ULEA UR8, UR6, UR14, 0xf ;  /* 0x0000000e06087291 */ /* 0x000fe4000f8e78ff */
[----:B------:R-:W-:-:S02]  /*21d0*/  UIADD3 UR22, UP0, UPT, UR40, 0x180, URZ ;  /* 0x0000018028167890 */ /* 0x000fc4000ff1e0ff */
[----:B------:R-:W-:Y:S02]  /*21e0*/  ULOP3.LUT UR33, UR7, 0xfefffff8, URZ, 0xc0, !UPT ;  /* 0xfefffff807217892 */ /* 0x000fe4000f8ec0ff */
[----:B------:R-:W-:Y:S02]  /*21f0*/  UIADD3.X UR5, UPT, UPT, URZ, UR41, URZ, UP1, !UPT ;  /* 0x00000029ff057290 */ /* 0x000fe40008ffe4ff */
[----:B------:R-:W-:Y:S02]  /*2200*/  UIADD3 UR32, UPT, UPT, UR24, 0x8400, URZ ;  /* 0x0000840018207890 */ /* 0x000fe4000fffe0ff */
[----:B------:R-:W-:Y:S02]  /*2210*/  UPRMT UR10, URZ, 0x5410, UR29 ;  /* 0x00005410ff0a7896 */ /* 0x000fe4000800001d */
[----:B------:R-:W-:Y:S02]  /*2220*/  UIADD3 UR26, UPT, UPT, UR34, 0x40, URZ ;  /* 0x00000040221a7890 */ /* 0x000fe4000fffe0ff */
[----:B------:R-:W-:-:S02]  /*2230*/  UIADD3 UR24, UPT, UPT, UR24, 0xa400, URZ ;  /* 0x0000a40018187890 */ /* 0x000fc4000fffe0ff */
        /* <DEDUP_REMOVED lines=13> */
[----:B------:R-:W-:Y:S01]  /*2310*/  UMOV UR12, UR36 ;  /* 0x00000024000c7c82 */ /* 0x000fe20008000000 */
[----:B------:R-:W-:Y:S01]  /*2320*/  UMOV UR9, UR33 ;  /* 0x0000002100097c82 */ /* 0x000fe20008000000 */
[----:B------:R4:W-:Y:S01]  /*2330*/  UTMALDG.3D.MULTICAST.2CTA [UR24], [UR4], UR10, desc[UR38] ;  /* 0x00002618040073b4 */ /* 0x0009e2000821180a */
[----:B------:R1:W-:Y:S01]  /*2340*/  UTMALDG.3D.2CTA [UR16], [UR22], desc[UR38] ;  /* 0x00002610160075b4 */ /* 0x0003e20008211000 */
[----:B----4-:R-:W-:-:S02]  /*2350*/  UMOV UR10, UR26 ;  /* 0x0000001a000a7c82 */ /* 0x010fc40008000000 */
[----:B------:R1:W-:Y:S02]  /*2360*/  UTMALDG.3D.2CTA [UR8], [UR22], desc[UR38] ;  /* 0x00002608160075b4 */ /* 0x0003e40008211000 */
[----:B-1----:R-:W-:Y:S01]  /*2370*/  NOP ;  /* 0x0000000000007918 */ /* 0x002fe20000000000 */
.L_x_39:
[----:B------:R-:W-:Y:S05]  /*2380*/  BSYNC.RECONVERGENT B0 ;  /* 0x0000000000007941 */ /* 0x000fea0003800200 */
.L_x_38:
[----:B------:R-:W-:Y:S01]  /*2390*/  UIADD3 UR13, UPT, UPT, UR13, 0x1, URZ ;  /* 0x000000010d0d7890 */ /* 0x000fe2000fffe0ff */
[----:B------:R-:W-:-:S03]  /*23a0*/  UMOV UR6, UR15 ;  /* 0x0000000f00067c82 */ /* 0x000fc60008000000 */
[----:B------:R-:W-:-:S09]  /*23b0*/  UISETP.NE.AND UP0, UPT, UR13, UR21, UPT ;  /* 0x000000150d00728c */ /* 0x000fd2000bf05270 */
[----:B------:R-:W-:Y:S05]  /*23c0*/  BRA.U UP0, `(.L_x_40) ;  /* 0xfffffffd00047547 */ /* 0x000fea000b83ffff */
.L_x_32:
[C---:B------:R-:W-:Y:S01]  /*23d0*/  LEA R3, R11.reuse, UR14, 0x3 ;  /* 0x0000000e0b037c11 */ /* 0x040fe2000f8e18ff */
[----:B------:R-:W-:Y:S01]  /*23e0*/  NOP ;  /* 0x0000000000007918 */ /* 0x000fe20000000000 */
[----:B-1----:R-:W-:Y:S02]  /*23f0*/  SHF.L.U32 R0, R10, 0x1f, RZ ;  /* 0x0000001f0a007819 */ /* 0x002fe400000006ff */
[----:B------:R-:W-:Y:S02]  /*2400*/  LEA R5, R11, UR14, 0x4 ;  /* 0x0000000e0b057c11 */ /* 0x000fe4000f8e20ff */
[----:B--2-4-:R-:W1:Y:S02]  /*2410*/  SYNCS.PHASECHK.TRANS64.TRYWAIT P0, [R3+URZ+0x90], R0 ;  /* 0x00009000030075a7 */ /* 0x014e6400080011ff */
[----:B-1----:R-:W-:Y:S05]  /*2420*/  @!P0 BRA `(.L_x_41) ;  /* 0x0000007c00748947 */ /* 0x002fea0003800000 */
.L_x_154:
[----:B------:R-:W2:Y:S01]  /*2430*/  LDS.128 R4, [R5+0x120] ;  /* 0x0001200005047984 */ /* 0x000ea20000000c00 */
[----:B------:R-:W-:Y:S01]  /*2440*/  UISETP.GE.AND UP0, UPT, UR45, 0x1, UPT ;  /* 0x000000012d00788c */ /* 0x000fe2000bf06270 */
[----:B------:R-:W-:Y:S01]  /*2450*/  @!PT LDS RZ, [RZ] ;  /* 0x00000000fffff984 */ /* 0x000fe20000000800 */
[----:B------:R-:W-:Y:S01]  /*2460*/  @!PT LDS RZ, [RZ] ;  /* 0x00000000fffff984 */ /* 0x000fe20000000800 */
[----:B------:R-:W-:Y:S01]  /*2470*/  @!PT LDS RZ, [RZ] ;  /* 0x00000000fffff984 */ /* 0x000fe20000000800 */
[----:B------:R-:W-:Y:S01]  /*2480*/  @!PT LDS RZ, [RZ] ;  /* 0x00000000fffff984 */ /* 0x000fe20000000800 */
[----:B------:R4:W-:Y:S06]  /*2490*/  MEMBAR.ALL.CTA ;  /* 0x0000000000007992 */ /* 0x0009ec0000008000 */
[----:B----4-:R-:W4:Y:S01]  /*24a0*/  FENCE.VIEW.ASYNC.S ;  /* 0x00000000000073c6 */ /* 0x010f220000000000 */
[----:B--2---:R-:W-:-:S13]  /*24b0*/  LOP3.LUT P0, RZ, R6, 0x1, RZ, 0xc0, !PT ;  /* 0x0000000106ff7812 */ /* 0x004fda000780c0ff */
[----:B----4-:R-:W-:Y:S01]  /*24c0*/  VOTEU.ANY UP1, P0 ;  /* 0x0000000000ff7886 */ /* 0x010fe20000020100 */
[----:B------:R-:W-:-:S13]  /*24d0*/  PLOP3.LUT P0, PT, PT, PT, UP1, 0x80, 0x8 ;  /* 0x000000000008781c */ /* 0x000fda0003f0f018 */
[----:B-1----:R-:W-:Y:S02]  /*24e0*/  @P0 LOP3.LUT R0, R5, 0xffff, RZ, 0xc0, !PT ;  /* 0x0000ffff05000812 */ /* 0x002fe400078ec0ff */
[----:B---3--:R-:W-:Y:S02]  /*24f0*/  @P0 MOV R2, R4 ;  /* 0x0000000400020202 */ /* 0x008fe40000000f00 */
[----:B------:R-:W-:Y:S01]  /*2500*/  @P0 R2UR UR5, R0 ;  /* 0x00000000000502ca */ /* 0x000fe200000e0000 */
[----:B------:R-:W-:Y:S01]  /*2510*/  VIADD R0, R3, 0xa0 ;  /* 0x000000a003007836 */ /* 0x000fe20000000000 */
[----:B------:R-:W-:Y:S02]  /*2520*/  @P0 SHF.R.U32.HI R4, RZ, 0x10, R5 ;  /* 0x00000010ff040819 */ /* 0x000fe40000011605 */
[----:B------:R-:W-:Y:S02]  /*2530*/  @P0 R2UR UR6, R2 ;  /* 0x00000000020602ca */ /* 0x000fe400000e0000 */
[----:B------:R-:W-:-:S02]  /*2540*/  PRMT R0, RZ, 0x654, R0 ;  /* 0x00000654ff007816 */ /* 0x000fc40000000000 */
[----:B------:R-:W-:Y:S02]  /*2550*/  @P0 R2UR UR4, R4 ;  /* 0x00000000040402ca */ /* 0x000fe400000e0000 */
[----:B------:R1:W-:Y:S03]  /*2560*/  SYNCS.ARRIVE.TRANS64.RED.A1T0 RZ, [R0+URZ], RZ ;  /* 0x000000ff00ff79a7 */ /* 0x0003e600081004ff */
[----:B------:R-:W-:-:S04]  /*2570*/  @UP1 UMOV UR42, UR5 ;  /* 0x00000005002a1c82 */ /* 0x000fc80008000000 */
[----:B------:R-:W-:-:S04]  /*2580*/  @UP1 UMOV UR43, UR6 ;  /* 0x00000006002b1c82 */ /* 0x000fc80008000000 */
[----:B------:R-:W-:Y:S01]  /*2590*/  @UP1 UMOV UR36, UR4 ;  /* 0x0000000400241c82 */ /* 0x000fe20008000000 */
[----:B------:R-:W-:Y:S05]  /*25a0*/  BRA.U !UP0, `(.L_x_42) ;  /* 0x0000000108d47547 */ /* 0x000fea000b800000 */
[----:B------:R-:W2:Y:S01]  /*25b0*/  LDCU.128 UR16, c[0x0][0xb10] ;  /* 0x00016200ff1077ac */ /* 0x000ea20008000c00 */
[----:B------:R-:W3:Y:S01]  /*25c0*/  LDCU UR23, c[0x0][0xb20] ;  /* 0x00016400ff1777ac */ /* 0x000ee20008000800 */
[----:B------:R-:W4:Y:S01]  /*25d0*/  LDCU UR22, c[0x0][0xb0c] ;  /* 0x00016180ff1677ac */ /* 0x000f220008000800 */
[----:B------:R-:W1:Y:S01]  /*25e0*/  LDCU.64 UR8, c[0x0][0xb28] ;  /* 0x00016500ff0877ac */ /* 0x000e620008000a00 */
[----:B------:R-:W-:Y:S02]  /*25f0*/  UISETP.NE.AND UP3, UPT, UR45, 0x1, UPT ;  /* 0x000000012d00788c */ /* 0x000fe4000bf65270 */
[----:B--2---:R-:W-:Y:S02]  /*2600*/  UIMAD.WIDE.U32 UR6, UR44, UR19, URZ ;  /* 0x000000132c0672a5 */ /* 0x004fe4000f8e00ff */
[----:B------:R-:W-:Y:S02]  /*2610*/  UIMAD.WIDE.U32 UR4, UR46, UR16, URZ ;  /* 0x000000102e0472a5 */ /* 0x000fe4000f8e00ff */
[----:B------:R-:W-:-:S02]  /*2620*/  UISETP.NE.AND UP0, UPT, UR18, 0x1, UPT ;  /* 0x000000011200788c */ /* 0x000fc4000bf05270 */
[----:B------:R-:W-:Y:S01]  /*2630*/  UIMAD.WIDE.U32 UR20, UR42, UR19, URZ ;  /* 0x000000132a1472a5 */ /* 0x000fe2000f8e00ff */
[----:B------:R-:W-:Y:S02]  /*2640*/  UMOV UR6, UR7 ;  /* 0x0000000700067c82 */ /* 0x000fe40008000000 */
[----:B------:R-:W-:Y:S01]  /*2650*/  UMOV UR4, UR5 ;  /* 0x0000000500047c82 */ /* 0x000fe20008000000 */
[----:B---3--:R-:W-:Y:S02]  /*2660*/  USHF.R.U32.HI UR6, URZ, UR23, UR6 ;  /* 0x00000017ff067299 */ /* 0x008fe40008011606 */
[----:B----4-:R-:W-:Y:S02]  /*2670*/  UISETP.NE.AND UP2, UPT, UR22, 0x1, UPT ;  /* 0x000000011600788c */ /* 0x010fe4000bf45270 */
[----:B------:R-:W-:Y:S02]  /*2680*/  USHF.R.U32.HI UR4, URZ, UR17, UR4 ;  /* 0x00000011ff047299 */ /* 0x000fe40008011604 */
[----:B------:R-:W-:-:S02]  /*2690*/  USEL UR5, UR44, UR6, !UP0 ;  /* 0x000000062c057287 */ /* 0x000fc4000c000000 */
[----:B------:R-:W-:Y:S02]  /*26a0*/  USEL UR6, UR46, UR4, !UP2 ;  /* 0x000000042e067287 */ /* 0x000fe4000d000000 */
[----:B-1----:R-:W-:Y:S01]  /*26b0*/  UIMAD.WIDE.U32 UR10, UR5, UR8, URZ ;  /* 0x00000008050a72a5 */ /* 0x002fe2000f8e00ff */
[----:B------:R-:W-:Y:S01]  /*26c0*/  UMOV UR4, UR21 ;  /* 0x0000001500047c82 */ /* 0x000fe20008000000 */
[----:B------:R-:W-:Y:S02]  /*26d0*/  UIMAD.WIDE.U32 UR12, UR43, UR16, URZ ;  /* 0x000000102b0c72a5 */ /* 0x000fe4000f8e00ff */
[----:B------:R-:W-:-:S03]  /*26e0*/  UIMAD.WIDE.U32 UR20, UR6, UR8, URZ ;  /* 0x00000008061472a5 */ /* 0x000fc6000f8e00ff */
[----:B------:R-:W-:Y:S01]  /*26f0*/  UMOV UR10, UR11 ;  /* 0x0000000b000a7c82 */ /* 0x000fe20008000000 */
[----:B------:R-:W-:Y:S02]  /*2700*/  USHF.R.U32.HI UR4, URZ, UR23, UR4 ;  /* 0x00000017ff047299 */ /* 0x000fe40008011604 */
[----:B------:R-:W-:Y:S01]  /*2710*/  @UP3 USHF.R.U32.HI UR5, URZ, UR9, UR10 ;  /* 0x00000009ff053299 */ /* 0x000fe2000801160a */
[----:B------:R-:W-:Y:S01]  /*2720*/  UMOV UR12, UR13 ;  /* 0x0000000d000c7c82 */ /* 0x000fe20008000000 */
[----:B------:R-:W-:Y:S01]  /*2730*/  UMOV UR20, UR21 ;  /* 0x0000001500147c82 */ /* 0x000fe20008000000 */
[----:B------:R-:W-:Y:S02]  /*2740*/  USHF.R.U32.HI UR17, URZ, UR17, UR12 ;  /* 0x00000011ff117299 */ /* 0x000fe4000801160c */
[----:B------:R-:W-:Y:S02]  /*2750*/  USEL UR4, UR42, UR4, !UP0 ;  /* 0x000000042a047287 */ /* 0x000fe4000c000000 */
[----:B------:R-:W-:-:S02]  /*2760*/  @UP3 USHF.R.U32.HI UR6, URZ, UR9, UR20 ;  /* 0x00000009ff063299 */ /* 0x000fc40008011614 */
[----:B------:R-:W-:Y:S02]  /*2770*/  UIMAD UR7, UR45, UR5, URZ ;  /* 0x000000052d0772a4 */ /* 0x000fe4000f8e02ff */
[----:B------:R-:W-:Y:S02]  /*2780*/  USEL UR5, UR43, UR17, !UP2 ;  /* 0x000000112b057287 */ /* 0x000fe4000d000000 */
[----:B------:R-:W-:Y:S02]  /*2790*/  UIMAD UR10, UR45, UR6, URZ ;  /* 0x000000062d0a72a4 */ /* 0x000fe4000f8e02ff */
[----:B------:R-:W-:Y:S02]  /*27a0*/  UISETP.GE.AND UP0, UPT, UR4, UR7, UPT ;  /* 0x000000070400728c */ /* 0x000fe4000bf06270 */
[----:B------:R-:W-:Y:S02]  /*27b0*/  UIMAD.WIDE.U32 UR12, UR4, UR8, URZ ;  /* 0x00000008040c72a5 */ /* 0x000fe4000f8e00ff */
[----:B------:R-:W-:-:S02]  /*27c0*/  UISETP.GE.OR UP0, UPT, UR5, UR10, UP0 ;  /* 0x0000000a0500728c */ /* 0x000fc40008706670 */
        /* <DEDUP_REMOVED lines=19> */
.L_x_42:
[----:B------:R-:W2:Y:S02]  /*2900*/  LDCU UR4, c[0x0][0xb30] ;  /* 0x00016600ff0477ac */ /* 0x000ea40008000800 */
[----:B--2---:R-:W-:-:S09]  /*2910*/  UISETP.NE.AND UP0, UPT, UR4, 0x1, UPT ;  /* 0x000000010400788c */ /* 0x004fd2000bf05270 */
[----:B------:R-:W-:Y:S05]  /*2920*/  BRA.U UP0, `(.L_x_43) ;  /* 0x0000000100447547 */ /* 0x000fea000b800000 */
[----:B------:R-:W2:Y:S01]  /*2930*/  LDCU.128 UR8, c[0x0][0xb10] ;  /* 0x00016200ff0877ac */ /* 0x000ea20008000c00 */
[----:B------:R-:W3:Y:S01]  /*2940*/  LDCU UR12, c[0x0][0xb0c] ;  /* 0x00016180ff0c77ac */ /* 0x000ee20008000800 */
[----:B------:R-:W4:Y:S01]  /*2950*/  LDCU UR13, c[0x0][0xb20] ;  /* 0x00016400ff0d77ac */ /* 0x000f220008000800 */
[----:B--2---:R-:W-:Y:S02]  /*2960*/  UIMAD.WIDE.U32 UR6, UR43, UR8, URZ ;  /* 0x000000082b0672a5 */ /* 0x004fe4000f8e00ff */
[----:B------:R-:W-:Y:S02]  /*2970*/  UIMAD.WIDE.U32 UR4, UR42, UR11, URZ ;  /* 0x0000000b2a0472a5 */ /* 0x000fe4000f8e00ff */
[----:B---3--:R-:W-:Y:S02]  /*2980*/  UISETP.NE.AND UP2, UPT, UR12, 0x1, UPT ;  /* 0x000000010c00788c */ /* 0x008fe4000bf45270 */
[----:B------:R-:W-:Y:S01]  /*2990*/  UISETP.NE.AND UP0, UPT, UR10, 0x1, UPT ;  /* 0x000000010a00788c */ /* 0x000fe2000bf05270 */
[----:B------:R-:W-:-:S02]  /*29a0*/  UMOV UR6, UR7 ;  /* 0x0000000700067c82 */ /* 0x000fc40008000000 */
[----:B------:R-:W-:Y:S01]  /*29b0*/  UMOV UR4, UR5 ;  /* 0x0000000500047c82 */ /* 0x000fe20008000000 */
[----:B------:R-:W-:Y:S02]  /*29c0*/  USHF.R.U32.HI UR9, URZ, UR9, UR6 ;  /* 0x00000009ff097299 */ /* 0x000fe40008011606 */
[----:B----4-:R-:W-:Y:S02]  /*29d0*/  USHF.R.U32.HI UR4, URZ, UR13, UR4 ;  /* 0x0000000dff047299 */ /* 0x010fe40008011604 */
[----:B------:R-:W-:Y:S02]  /*29e0*/  USEL UR5, UR43, UR9, !UP2 ;  /* 0x000000092b057287 */ /* 0x000fe4000d000000 */
[----:B------:R-:W-:-:S04]  /*29f0*/  USEL UR4, UR42, UR4, !UP0 ;  /* 0x000000042a047287 */ /* 0x000fc8000c000000 */
[----:B------:R-:W-:Y:S02]  /*2a00*/  UIADD3 UR6, UPT, UPT, UR5, -UR4, URZ ;  /* 0x8000000405067290 */ /* 0x000fe4000fffe0ff */
[----:B------:R-:W-:Y:S02]  /*2a10*/  UIADD3 UR4, UPT, UPT, -UR5, UR4, URZ ;  /* 0x0000000405047290 */ /* 0x000fe4000fffe1ff */
[----:B------:R-:W-:Y:S02]  /*2a20*/  UIMAD UR42, UR6, UR10, UR42 ;  /* 0x0000000a062a72a4 */ /* 0x000fe4000f8e022a */
[----:B------:R-:W-:-:S12]  /*2a30*/  UIMAD UR43, UR4, UR12, UR43 ;  /* 0x0000000c042b72a4 */ /* 0x000fd8000f8e022b */
.L_x_43:
[----:B------:R-:W-:Y:S01]  /*2a40*/  VIADD R11, R11, 0x1 ;  /* 0x000000010b0b7836 */ /* 0x000fe20000000000 */
[----:B------:R-:W-:Y:S01]  /*2a50*/  R2UR UR4, R82 ;  /* 0x00000000520472ca */ /* 0x000fe200000e0000 */
[----:B------:R-:W-:Y:S01]  /*2a60*/  UIADD3 UR24, UPT, UPT, UR42, UR63, URZ ;  /* 0x0000003f2a187290 */ /* 0x000fe2000fffe0ff */
[----:B------:R-:W-:Y:S02]  /*2a70*/  PLOP3.LUT P1, PT, PT, PT, PT, 0x80, 0x8 ;  /* 0x000000000008781c */ /* 0x000fe40003f2f070 */
[----:B------:R-:W-:-:S04]  /*2a80*/  ISETP.NE.AND P0, PT, R11, 0x2, PT ;  /* 0x000000020b00780c */ /* 0x000fc80003f05270 */
[----:B------:R-:W-:Y:S02]  /*2a90*/  SEL R3, RZ, 0x1, P0 ;  /* 0x00000001ff037807 */ /* 0x000fe40000000000 */
[----:B------:R-:W-:Y:S02]  /*2aa0*/  SEL R11, R11, RZ, P0 ;  /* 0x000000ff0b0b7207 */ /* 0x000fe40000000000 */
[----:B------:R-:W-:Y:S01]  /*2ab0*/  LOP3.LUT R10, R10, R3, RZ, 0x3c, !PT ;  /* 0x000000030a0a7212 */ /* 0x000fe200078e3cff */
[----:B------:R-:W-:Y:S01]  /*2ac0*/  UIADD3 UR20, UPT, UPT, UR43, UR4, URZ ;  /* 0x000000042b147290 */ /* 0x000fe2000fffe0ff */
[----:B------:R-:W-:Y:S11]  /*2ad0*/  BRA.U UP1, `(.L_x_44) ;  /* 0xffffffed01b47547 */ /* 0x000ff6000b83ffff */
[----:B------:R-:W-:Y:S01]  /*2ae0*/  UIADD3 UR14, UPT, UPT, UR14, 0x20, URZ ;  /* 0x000000200e0e7890 */ /* 0x000fe2000fffe0ff */
[----:B------:R-:W-:-:S03]  /*2af0*/  SHF.L.U32 R3, R12, 0x1f, RZ ;  /* 0x0000001f0c037819 */ /* 0x000fc600000006ff */
[----:B------:R-:W-:-:S09]  /*2b00*/  ULEA UR4, UR15, UR14, 0x3 ;  /* 0x0000000e0f047291 */ /* 0x000fd2000f8e18ff */
[----:B------:R-:W2:Y:S02]  /*2b10*/  SYNCS.PHASECHK.TRANS64.TRYWAIT P0, [UR4], R3 ;  /* 0x00000003ff0075a7 */ /* 0x000ea40008001104 */
[----:B--2---:R-:W-:Y:S05]  /*2b20*/  @!P0 BRA `(.L_x_45) ;  /* 0x0000007400c88947 */ /* 0x004fea0003800000 */
.L_x_156:
[----:B------:R-:W-:-:S04]  /*2b30*/  UIADD3 UR4, UPT, UPT, UR15, 0x1, URZ ;  /* 0x000000010f047890 */ /* 0x000fc8000fffe0ff */
[----:B------:R-:W-:-:S04]  /*2b40*/  UISETP.NE.AND UP0, UPT, UR4, 0x4, UPT ;  /* 0x000000040400788c */ /* 0x000fc8000bf05270 */
[----:B------:R-:W-:Y:S02]  /*2b50*/  USEL UR6, URZ, 0x1, UP0 ;  /* 0x00000001ff067887 */ /* 0x000fe40008000000 */
[----:B------:R-:W-:-:S04]  /*2b60*/  USEL UR4, UR4, URZ, UP0 ;  /* 0x000000ff04047287 */ /* 0x000fc80008000000 */
[----:B------:R-:W-:Y:S01]  /*2b70*/  ULEA UR5, UR4, UR14, 0x3 ;  /* 0x0000000e04057291 */ /* 0x000fe2000f8e18ff */
[----:B------:R-:W-:-:S04]  /*2b80*/  LOP3.LUT R2, R12, UR6, RZ, 0x3c, !PT ;  /* 0x000000060c027c12 */ /* 0x000fc8000f8e3cff */
[----:B-1----:R-:W-:-:S04]  /*2b90*/  SHF.L.U32 R3, R2, 0x1f, RZ ;  /* 0x0000001f02037819 */ /* 0x002fc800000006ff */
[----:B------:R-:W1:Y:S02]  /*2ba0*/  SYNCS.PHASECHK.TRANS64.TRYWAIT P0, [UR5], R3 ;  /* 0x00000003ff0075a7 */ /* 0x000e640008001105 */
[----:B-1----:R-:W-:Y:S05]  /*2bb0*/  @!P0 BRA `(.L_x_46) ;  /* 0x0000007400bc8947 */ /* 0x002fea0003800000 */
.L_x_158:
        /* <DEDUP_REMOVED lines=9> */
.L_x_160:
[----:B------:R-:W-:-:S04]  /*2c50*/  UIADD3 UR4, UPT, UPT, UR4, 0x1, URZ ;  /* 0x0000000104047890 */ /* 0x000fc8000fffe0ff */
[----:B------:R-:W-:-:S04]  /*2c60*/  UISETP.NE.AND UP0, UPT, UR4, 0x4, UPT ;  /* 0x000000040400788c */ /* 0x000fc8000bf05270 */
[----:B------:R-:W-:Y:S02]  /*2c70*/  USEL UR5, URZ, 0x1, UP0 ;  /* 0x00000001ff057887 */ /* 0x000fe40008000000 */
[----:B------:R-:W-:-:S04]  /*2c80*/  USEL UR4, UR4, URZ, UP0 ;  /* 0x000000ff04047287 */ /* 0x000fc80008000000 */
[----:B------:R-:W-:Y:S01]  /*2c90*/  ULEA UR4, UR4, UR14, 0x3 ;  /* 0x0000000e04047291 */ /* 0x000fe2000f8e18ff */
[----:B-1----:R-:W-:-:S04]  /*2ca0*/  LOP3.LUT R3, R2, UR5, RZ, 0x3c, !PT ;  /* 0x0000000502037c12 */ /* 0x002fc8000f8e3cff */
[----:B------:R-:W-:Y:S01]  /*2cb0*/  SHF.L.U32 R3, R3, 0x1f, RZ ;  /* 0x0000001f03037819 */ /* 0x000fe200000006ff */
[----:B------:R-:W-:-:S07]  /*2cc0*/  IMAD.U32 R0, RZ, RZ, UR4 ;  /* 0x00000004ff007e24 */ /* 0x000fce000f8e00ff */
.L_x_48:
[----:B-1----:R1:W2:Y:S02]  /*2cd0*/  SYNCS.PHASECHK.TRANS64.TRYWAIT P0, [R0+URZ], R3 ;  /* 0x00000003000075a7 */ /* 0x0022a400080011ff */
[----:B--2---:R-:W-:Y:S05]  /*2ce0*/  @!P0 NANOSLEEP.SYNCS 0x989680 ;  /* 0x009896800000895d */ /* 0x004fea0003900000 */
[----:B------:R-:W2:Y:S02]  /*2cf0*/  @!P0 SYNCS.PHASECHK.TRANS64 P0, [R0+URZ], R3 ;  /* 0x00000003000085a7 */ /* 0x000ea400080010ff */
[----:B--2---:R-:W-:Y:S05]  /*2d00*/  @P0 EXIT ;  /* 0x000000000000094d */ /* 0x004fea0003800000 */
[----:B------:R-:W-:Y:S05]  /*2d10*/  BRA `(.L_x_48) ;  /* 0xfffffffc00ec7947 */ /* 0x000fea000383ffff */
.L_x_22:
[----:B------:R-:W-:-:S04]  /*2d20*/  UISETP.NE.AND UP0, UPT, UR47, URZ, UPT ;  /* 0x000000ff2f00728c */ /* 0x000fc8000bf05270 */
[----:B------:R-:W-:-:S09]  /*2d30*/  UISETP.NE.OR UP0, UPT, UR18, 0x1, UP0 ;  /* 0x000000011200788c */ /* 0x000fd20008705670 */
[----:B------:R-:W-:Y:S05]  /*2d40*/  BRA.U UP0, `(.L_x_49) ;  /* 0x0000000500487547 */ /* 0x000fea000b800000 */
[----:B------:R-:W-:Y:S01]  /*2d50*/  ISETP.GE.U32.AND P2, PT, R0, 0x4, PT ;  /* 0x000000040000780c */ /* 0x000fe20003f46070 */
[----:B------:R-:W-:Y:S01]  /*2d60*/  IMAD.MOV.U32 R12, RZ, RZ, 0x1 ;  /* 0x00000001ff0c7424 */ /* 0x000fe200078e00ff */
[----:B------:R-:W-:Y:S02]  /*2d70*/  CS2R R10, SRZ ;  /* 0x00000000000a7805 */ /* 0x000fe4000001ff00 */
[----:B------:R-:W-:Y:S01]  /*2d80*/  CS2R R8, SRZ ;  /* 0x0000000000087805 */ /* 0x000fe2000001ff00 */
[----:B------:R-:W-:Y:S01]  /*2d90*/  UMOV UR6, 0x400 ;  /* 0x0000040000067882 */ /* 0x000fe20000000000 */
[----:B------:R-:W-:Y:S01]  /*2da0*/  UMOV UR5, URZ ;  /* 0x000000ff00057c82 */ /* 0x000fe20008000000 */
[----:B------:R-:W-:-:S12]  /*2db0*/  ULEA UR6, UR47, UR6, 0x18 ;  /* 0x000000062f067291 */ /* 0x000fd8000f8ec0ff */
.L_x_53:
[----:B------:R-:W-:Y:S02]  /*2dc0*/  LEA R2, R8, UR6, 0x3 ;  /* 0x0000000608027c11 */ /* 0x000fe4000f8e18ff */
[----:B------:R-:W-:-:S03]  /*2dd0*/  SHF.L.U32 R5, R9, 0x1f, RZ ;  /* 0x0000001f09057819 */ /* 0x000fc600000006ff */
[----:B------:R-:W-:Y:S01]  /*2de0*/  VIADD R4, R2, 0x100 ;  /* 0x0000010002047836 */ /* 0x000fe20000000000 */
[----:B------:R-:W1:Y:S02]  /*2df0*/  SYNCS.PHASECHK.TRANS64.TRYWAIT P0, [R2+URZ+0xf0], R5 ;  /* 0x0000f005020075a7 */ /* 0x000e6400080011ff */
[----:B-1----:R-:W-:Y:S05]  /*2e00*/  @!P0 BRA `(.L_x_50) ;  /* 0x0000007400588947 */ /* 0x002fea0003800000 */
.L_x_161:
[----:B------:R-:W-:Y:S01]  /*2e10*/  ULEA UR4, UR5, UR6, 0x3 ;  /* 0x0000000605047291 */ /* 0x000fe2000f8e18ff */
[----:B------:R-:W-:Y:S02]  /*2e20*/  PRMT R4, RZ, 0x654, R4 ;  /* 0x00000654ff047816 */ /* 0x000fe40000000004 */
[----:B-1----:R-:W-:Y:S01]  /*2e30*/  SHF.L.U32 R5, R12, 0x1f, RZ ;  /* 0x0000001f0c057819 */ /* 0x002fe200000006ff */
[----:B------:R-:W-:Y:S01]  /*2e40*/  UIADD3 UR7, UPT, UPT, UR4, 0x90, URZ ;  /* 0x0000009004077890 */ /* 0x000fe2000fffe0ff */
[----:B------:R1:W-:Y:S05]  /*2e50*/  SYNCS.ARRIVE.TRANS64.RED.A1T0 RZ, [R4+URZ], RZ ;  /* 0x000000ff04ff79a7 */ /* 0x0003ea00081004ff */
[----:B------:R-:W-:Y:S01]  /*2e60*/  IMAD.U32 R7, RZ, RZ, UR7 ;  /* 0x00000007ff077e24 */ /* 0x000fe2000f8e00ff */
[----:B------:R-:W2:Y:S04]  /*2e70*/  SYNCS.PHASECHK.TRANS64.TRYWAIT P0, [UR4+0xa0], R5 ;  /* 0x0000a005ff0075a7 */ /* 0x000ea80008001104 */
[----:B------:R-:W-:Y:S01]  /*2e80*/  PRMT R6, R0, 0x654, R7 ;  /* 0x0000065400067816 */ /* 0x000fe20000000007 */
[----:B-1----:R-:W-:Y:S01]  /*2e90*/  @!P2 IMAD.MOV.U32 R4, RZ, RZ, 0x10 ;  /* 0x00000010ff04a424 */ /* 0x002fe200078e00ff */
[----:B--2---:R-:W-:Y:S06]  /*2ea0*/  @!P0 BRA `(.L_x_51) ;  /* 0x0000007400448947 */ /* 0x004fec0003800000 */
.L_x_163:
[----:B------:R-:W-:Y:S01]  /*2eb0*/  ULEA UR8, UR5, UR6, 0x4 ;  /* 0x0000000605087291 */ /* 0x000fe2000f8e20ff */
[----:B------:R-:W-:Y:S01]  /*2ec0*/  SEL R3, R6, R3, !P2 ;  /* 0x0000000306037207 */ /* 0x000fe20005000000 */
[----:B------:R-:W-:Y:S01]  /*2ed0*/  UIADD3 UR9, UPT, UPT, UR4, 0x90, URZ ;  /* 0x0000009004097890 */ /* 0x000fe2000fffe0ff */
[----:B-1----:R-:W-:Y:S01]  /*2ee0*/  LEA R2, R11, UR6, 0x3 ;  /* 0x000000060b027c11 */ /* 0x002fe2000f8e18ff */
[----:B------:R-:W-:Y:S01]  /*2ef0*/  UIADD3 UR8, UPT, UPT, UR8, 0x120, URZ ;  /* 0x0000012008087890 */ /* 0x000fe2000fffe0ff */
[----:B------:R-:W-:Y:S01]  /*2f00*/  SHF.L.U32 R5, R10, 0x1f, RZ ;  /* 0x0000001f0a057819 */ /* 0x000fe200000006ff */
[----:B------:R1:W-:Y:S01]  /*2f10*/  @!P2 SYNCS.ARRIVE.TRANS64.RED RZ, [R3+URZ], R4 ;  /* 0x0000000403ffa9a7 */ /* 0x0003e200080004ff */
[----:B------:R-:W-:Y:S01]  /*2f20*/  UIADD3 UR4, UPT, UPT, UR5, 0x1, URZ ;  /* 0x0000000105047890 */ /* 0x000fe2000fffe0ff */
[----:B------:R-:W-:-:S03]  /*2f30*/  VIADD R8, R8, 0x1 ;  /* 0x0000000108087836 */ /* 0x000fc60000000000 */
[----:B------:R-:W-:Y:S02]  /*2f40*/  UISETP.NE.AND UP0, UPT, UR4, 0x2, UPT ;  /* 0x000000020400788c */ /* 0x000fe4000bf05270 */
[----:B------:R-:W-:Y:S06]  /*2f50*/  UGETNEXTWORKID.BROADCAST [UR8], [UR9] ;  /* 0x00000000080073ca */ /* 0x000fec0008000100 */
[----:B------:R-:W-:Y:S01]  /*2f60*/  USEL UR7, URZ, 0x1, UP0 ;  /* 0x00000001ff077887 */ /* 0x000fe20008000000 */
[----:B------:R-:W-:Y:S01]  /*2f70*/  ISETP.NE.AND P0, PT, R8, 0x2, PT ;  /* 0x000000020800780c */ /* 0x000fe20003f05270 */
[----:B------:R-:W-:Y:S01]  /*2f80*/  USEL UR5, UR4, URZ, UP0 ;  /* 0x000000ff04057287 */ /* 0x000fe20008000000 */
[----:B------:R-:W2:Y:S03]  /*2f90*/  SYNCS.PHASECHK.TRANS64.TRYWAIT P1, [R2+URZ+0x90], R5 ;  /* 0x00009005020075a7 */ /* 0x000ea600080211ff */
[----:B------:R-:W-:Y:S01]  /*2fa0*/  LOP3.LUT R12, R12, UR7, RZ, 0x3c, !PT ;  /* 0x000000070c0c7c12 */ /* 0x000fe2000f8e3cff */
[----:B-12---:R-:W-:Y:S07]  /*2fb0*/  @!P1 BRA `(.L_x_52) ;  /* 0x0000007400189947 */ /* 0x006fee0003800000 */
.L_x_164:
[C---:B------:R-:W-:Y:S01]  /*2fc0*/  LEA R4, R11.reuse, UR6, 0x4 ;  /* 0x000000060b047c11 */ /* 0x040fe2000f8e20ff */
[----:B-1----:R-:W-:Y:S01]  /*2fd0*/  VIADD R2, R2, 0xa0 ;  /* 0x000000a002027836 */ /* 0x002fe20000000000 */
[----:B------:R-:W-:Y:S01]  /*2fe0*/  SEL R8, R8, RZ, P0 ;  /* 0x000000ff08087207 */ /* 0x000fe20000000000 */
[----:B------:R-:W-:-:S03]  /*2ff0*/  VIADD R11, R11, 0x1 ;  /* 0x000000010b0b7836 */ /* 0x000fc60000000000 */
[----:B------:R-:W1:Y:S01]  /*3000*/  LDS.128 R4, [R4+0x120] ;  /* 0x0001200004047984 */ /* 0x000e620000000c00 */
[----:B------:R-:W-:Y:S02]  /*3010*/  PRMT R2, RZ, 0x654, R2 ;  /* 0x00000654ff027816 */ /* 0x000fe40000000002 */
[C---:B------:R-:W-:Y:S01]  /*3020*/  ISETP.NE.AND P1, PT, R11.reuse, 0x2, PT ;  /* 0x000000020b00780c */ /* 0x040fe20003f25270 */
[----:B------:R-:W-:Y:S01]  /*3030*/  @!PT LDS RZ, [RZ] ;  /* 0x00000000fffff984 */ /* 0x000fe20000000800 */
[----:B------:R-:W-:Y:S01]  /*3040*/  @!PT LDS RZ, [RZ] ;  /* 0x00000000fffff984 */ /* 0x000fe20000000800 */
[----:B------:R-:W-:Y:S01]  /*3050*/  @!PT LDS RZ, [RZ] ;  /* 0x00000000fffff984 */ /* 0x000fe20000000800 */
[----:B------:R-:W-:Y:S01]  /*3060*/  @!PT LDS RZ, [RZ] ;  /* 0x00000000fffff984 */ /* 0x000fe20000000800 */
[----:B------:R2:W-:Y:S06]  /*3070*/  MEMBAR.ALL.CTA ;  /* 0x0000000000007992 */ /* 0x0005ec0000008000 */
[----:B--2---:R-:W2:Y:S01]  /*3080*/  FENCE.VIEW.ASYNC.S ;  /* 0x00000000000073c6 */ /* 0x004ea20000000000 */
[----:B------:R-:W-:Y:S01]  /*3090*/  SEL R11, R11, RZ, P1 ;  /* 0x000000ff0b0b7207 */ /* 0x000fe20000800000 */
[----:B--2---:R2:W-:Y:S01]  /*30a0*/  SYNCS.ARRIVE.TRANS64.RED.A1T0 RZ, [R2+URZ], RZ ;  /* 0x000000ff02ff79a7 */ /* 0x0045e200081004ff */
[----:B-1----:R-:W-:-:S02]  /*30b0*/  LOP3.LUT P3, RZ, R6, 0x1, RZ, 0xc0, !PT ;  /* 0x0000000106ff7812 */ /* 0x002fc4000786c0ff */
[----:B------:R-:W-:-:S04]  /*30c0*/  SEL R5, RZ, 0x1, P1 ;  /* 0x00000001ff057807 */ /* 0x000fc80000800000 */
[----:B------:R-:W-:Y:S02]  /*30d0*/  LOP3.LUT R10, R10, R5, RZ, 0x3c, !PT ;  /* 0x000000050a0a7212 */ /* 0x000fe400078e3cff */
[----:B--2---:R-:W-:-:S04]  /*30e0*/  SEL R2, RZ, 0x1, P0 ;  /* 0x00000001ff027807 */ /* 0x004fc80000000000 */
[----:B------:R-:W-:Y:S01]  /*30f0*/  LOP3.LUT R9, R9, R2, RZ, 0x3c, !PT ;  /* 0x0000000209097212 */ /* 0x000fe200078e3cff */
[----:B------:R-:W-:Y:S06]  /*3100*/  @P3 BRA `(.L_x_53) ;  /* 0xfffffffc002c3947 */ /* 0x000fec000383ffff */
[----:B------:R-:W-:Y:S01]  /*3110*/  ULEA UR4, UR5, UR6, 0x3 ;  /* 0x0000000605047291 */ /* 0x000fe2000f8e18ff */
[----:B------:R-:W-:-:S08]  /*3120*/  SHF.L.U32 R3, R12, 0x1f, RZ ;  /* 0x0000001f0c037819 */ /* 0x000fd000000006ff */
[----:B------:R-:W1:Y:S02]  /*3130*/  SYNCS.PHASECHK.TRANS64 P0, [UR4+0xa0], R3 ;  /* 0x0000a003ff0075a7 */ /* 0x000e640008001004 */
[----:B-1----:R-:W-:Y:S05]  /*3140*/  @P0 BRA `(.L_x_54) ;  /* 0x0000000000080947 */ /* 0x002fea0003800000 */
[----:B------:R-:W1:Y:S02]  /*3150*/  SYNCS.PHASECHK.TRANS64.TRYWAIT P0, [UR4+0xa0], R3 ;  /* 0x0000a003ff0075a7 */ /* 0x000e640008001104 */
[----:B-1----:R-:W-:Y:S05]  /*3160*/  @!P0 BRA `(.L_x_55) ;  /* 0x0000007000c08947 */ /* 0x002fea0003800000 */
.L_x_54:
[----:B------:R-:W-:-:S04]  /*3170*/  UIADD3 UR7, UPT, UPT, UR5, 0x1, URZ ;  /* 0x0000000105077890 */ /* 0x000fc8000fffe0ff */
[----:B------:R-:W-:-:S04]  /*3180*/  UISETP.NE.AND UP0, UPT, UR7, 0x2, UPT ;  /* 0x000000020700788c */ /* 0x000fc8000bf05270 */
[----:B------:R-:W-:Y:S02]  /*3190*/  USEL UR8, URZ, 0x1, UP0 ;  /* 0x00000001ff087887 */ /* 0x000fe40008000000 */
[----:B------:R-:W-:-:S04]  /*31a0*/  USEL UR7, UR7, URZ, UP0 ;  /* 0x000000ff07077287 */ /* 0x000fc80008000000 */
[----:B------:R-:W-:Y:S01]  /*31b0*/  ULEA UR7, UR7, UR6, 0x3 ;  /* 0x0000000607077291 */ /* 0x000fe2000f8e18ff */
[----:B-1----:R-:W-:-:S04]  /*31c0*/  LOP3.LUT R3, R12, UR8, RZ, 0x3c, !PT ;  /* 0x000000080c037c12 */ /* 0x002fc8000f8e3cff */
[----:B------:R-:W-:-:S04]  /*31d0*/  SHF.L.U32 R0, R3, 0x1f, RZ ;  /* 0x0000001f03007819 */ /* 0x000fc800000006ff */
[----:B------:R-:W1:Y:S02]  /*31e0*/  SYNCS.PHASECHK.TRANS64 P0, [UR7+0xa0], R0 ;  /* 0x0000a000ff0075a7 */ /* 0x000e640008001007 */
[----:B-1----:R-:W-:Y:S05]  /*31f0*/  @P0 EXIT ;  /* 0x000000000000094d */ /* 0x002fea0003800000 */
[----:B------:R-:W-:Y:S02]  /*3200*/  SHF.L.U32 R3, R3, 0x1f, RZ ;  /* 0x0000001f03037819 */ /* 0x000fe400000006ff */
[----:B------:R-:W-:-:S07]  /*3210*/  MOV R0, UR7 ;  /* 0x0000000700007c02 */ /* 0x000fce0008000f00 */
.L_x_56:
[----:B-1----:R1:W2:Y:S02]  /*3220*/  SYNCS.PHASECHK.TRANS64.TRYWAIT P0, [R0+URZ+0xa0], R3 ;  /* 0x0000a003000075a7 */ /* 0x0022a400080011ff */
[----:B--2---:R-:W-:Y:S05]  /*3230*/  @!P0 NANOSLEEP.SYNCS 0x989680 ;  /* 0x009896800000895d */ /* 0x004fea0003900000 */
[----:B------:R-:W2:Y:S02]  /*3240*/  @!P0 SYNCS.PHASECHK.TRANS64 P0, [R0+URZ+0xa0], R3 ;  /* 0x0000a003000085a7 */ /* 0x000ea400080010ff */
[----:B--2---:R-:W-:Y:S05]  /*3250*/  @P0 EXIT ;  /* 0x000000000000094d */ /* 0x004fea0003800000 */
[----:B------:R-:W-:Y:S05]  /*3260*/  BRA `(.L_x_56) ;  /* 0xfffffffc00ec7947 */ /* 0x000fea000383ffff */
.L_x_49:
[----:B------:R-:W-:Y:S05]  /*3270*/  BRA.U UP4, `(.L_x_57) ;  /* 0x0000001504487547 */ /* 0x000fea000b800000 */
[----:B------:R-:W-:Y:S01]  /*3280*/  UMOV UR4, 0x40 ;  /* 0x0000004000047882 */ /* 0x000fe20000000000 */
[----:B------:R-:W-:Y:S01]  /*3290*/  NOP ;  /* 0x0000000000007918 */ /* 0x000fe20000000000 */
[----:B------:R-:W-:Y:S01]  /*32a0*/  ULEA UR5, UR47, UR4, 0x18 ;  /* 0x000000042f057291 */ /* 0x000fe2000f8ec0ff */
[----:B------:R-:W-:Y:S02]  /*32b0*/  UMOV UR6, 0x400 ;  /* 0x0000040000067882 */ /* 0x000fe40000000000 */
[----:B------:R-:W-:-:S06]  /*32c0*/  ULEA UR6, UR47, UR6, 0x18 ;  /* 0x000000062f067291 */ /* 0x000fcc000f8ec0ff */
[----:B------:R-:W1:Y:S02]  /*32d0*/  LDS.U8 R0, [UR5+0x1c] ;  /* 0x00001c05ff007984 */ /* 0x000e640008000000 */
[----:B-1----:R-:W-:-:S13]  /*32e0*/  ISETP.NE.AND P0, PT, R0, RZ, PT ;  /* 0x000000ff0000720c */ /* 0x002fda0003f05270 */
[----:B------:R-:W-:Y:S05]  /*32f0*/  @P0 BRA `(.L_x_58) ;  /* 0x0000000400080947 */ /* 0x000fea0003800000 */
[----:B------:R-:W-:Y:S02]  /*3300*/  UISETP.NE.U32.AND UP1, UPT, UR68, 0x1, UPT ;  /* 0x000000014400788c */ /* 0x000fe4000bf25070 */
[----:B------:R-:W-:-:S07]  /*3310*/  UIADD3 UR7, UPT, UPT, UR5, 0x8, URZ ;  /* 0x0000000805077890 */ /* 0x000fce000fffe0ff */
[----:B------:R-:W-:Y:S05]  /*3320*/  BRA.U !UP1, `(.L_x_59) ;  /* 0x00000001099c7547 */ /* 0x000fea000b800000 */
[----:B------:R-:W-:Y:S01]  /*3330*/  ELECT P0, URZ, PT ;  /* 0x0000000000ff782f */ /* 0x000fe20003800000 */
[----:B------:R-:W-:-:S12]  /*3340*/  BSSY B0, `(.L_x_59) ;  /* 0x0000025000007945 */ /* 0x000fd80003800000 */
[----:B------:R-:W-:Y:S05]  /*3350*/  @!P0 BRA `(.L_x_60) ;  /* 0x00000000008c8947 */ /* 0x000fea0003800000 */
[----:B------:R-:W-:-:S05]  /*3360*/  UMOV UR4, 0x10 ;  /* 0x0000001000047882 */ /* 0x000fca0000000000 */
[----:B------:R-:W-:Y:S04]  /*3370*/  DEPBAR.LE SB1, 0x36 ;  /* 0x00009d800000791a */ /* 0x000fe80000000000 */
[----:B------:R-:W1:Y:S02]  /*3380*/  UTCATOMSWS.2CTA.FIND_AND_SET.ALIGN UP0, UR4, UR4 ;  /* 0x00000004000475e3 */ /* 0x000e640008200800 */
[----:B-1----:R-:W-:Y:S01]  /*3390*/  MOV R11, UR4 ;  /* 0x00000004000b7c02 */ /* 0x002fe20008000f00 */
[----:B------:R-:W-:Y:S06]  /*33a0*/  BRA.U UP0, `(.L_x_61) ;  /* 0x0000000100187547 */ /* 0x000fec000b800000 */
.L_x_62:
[----:B------:R-:W-:Y:S05]  /*33b0*/  NANOSLEEP 0x64 ;  /* 0x000000640000795d */ /* 0x000fea0003800000 */
[----:B------:R-:W-:-:S05]  /*33c0*/  UMOV UR4, 0x10 ;  /* 0x0000001000047882 */ /* 0x000fca0000000000 */
[----:B------:R-:W-:Y:S04]  /*33d0*/  DEPBAR.LE SB1, 0x36 ;  /* 0x00009d800000791a */ /* 0x000fe80000000000 */
[----:B------:R-:W1:Y:S02]  /*33e0*/  UTCATOMSWS.2CTA.FIND_AND_SET.ALIGN UP0, UR4, UR4 ;  /* 0x00000004000475e3 */ /* 0x000e640008200800 */
[----:B-1----:R-:W-:Y:S01]  /*33f0*/  MOV R11, UR4 ;  /* 0x00000004000b7c02 */ /* 0x002fe20008000f00 */
[----:B------:R-:W-:Y:S05]  /*3400*/  BRA.U !UP0, `(.L_x_62) ;  /* 0xfffffffd08e87547 */ /* 0x000fea000b83ffff */
.L_x_61:
[----:B------:R-:W1:Y:S01]  /*3410*/  LDS R7, [UR5+0x10] ;  /* 0x00001005ff077984 */ /* 0x000e620008000800 */
[----:B------:R-:W-:Y:S01]  /*3420*/  IMAD.U32 R5, RZ, RZ, UR6 ;  /* 0x00000006ff057e24 */ /* 0x000fe2000f8e00ff */
[----:B------:R-:W-:-:S03]  /*3430*/  MOV R4, UR69 ;  /* 0x0000004500047c02 */ /* 0x000fc60008000f00 */
[----:B------:R-:W-:Y:S01]  /*3440*/  VIADD R5, R5, 0x140 ;  /* 0x0000014005057836 */ /* 0x000fe20000000000 */
[----:B-1----:R-:W-:-:S04]  /*3450*/  SHF.L.U32 R7, R7, 0x1f, RZ ;  /* 0x0000001f07077819 */ /* 0x002fc800000006ff */
[----:B------:R-:W1:Y:S02]  /*3460*/  SYNCS.PHASECHK.TRANS64.TRYWAIT P0, [UR5+0x8], R7 ;  /* 0x00000807ff0075a7 */ /* 0x000e640008001105 */
[----:B-1----:R-:W-:Y:S05]  /*3470*/  @P0 BRA `(.L_x_63) ;  /* 0x0000000000080947 */ /* 0x002fea0003800000 */
[----:B------:R-:W1:Y:S02]  /*3480*/  SYNCS.PHASECHK.TRANS64.TRYWAIT P0, [UR5+0x8], R7 ;  /* 0x00000807ff0075a7 */ /* 0x000e640008001105 */
[----:B-1----:R-:W-:Y:S05]  /*3490*/  @!P0 BRA `(.L_x_64) ;  /* 0x00000070000c8947 */ /* 0x002fea0003800000 */
.L_x_63:
[----:B-1----:R-:W-:Y:S01]  /*34a0*/  HFMA2 R0, -RZ, RZ, 0, 5.9604644775390625e-08 ;  /* 0x00000001ff007431 */ /* 0x002fe200000001ff */
[----:B------:R-:W-:Y:S01]  /*34b0*/  UPRMT UR4, UR69, 0x654, UR7 ;  /* 0x0000065445047896 */ /* 0x000fe20008000007 */
[----:B------:R-:W-:Y:S01]  /*34c0*/  IMAD.MOV.U32 R8, RZ, RZ, 0xffff ;  /* 0x0000ffffff087424 */ /* 0x000fe200078e00ff */
[----:B------:R-:W-:Y:S01]  /*34d0*/  PRMT R4, R4, 0x654, R5 ;  /* 0x0000065404047816 */ /* 0x000fe20000000005 */
[----:B------:R-:W-:Y:S02]  /*34e0*/  IMAD.MOV.U32 R6, RZ, RZ, 0x4 ;  /* 0x00000004ff067424 */ /* 0x000fe400078e00ff */
[----:B------:R-:W-:Y:S01]  /*34f0*/  IMAD.SHL.U32 R9, R11, 0x20, RZ ;  /* 0x000000200b097824 */ /* 0x000fe200078e00ff */
[----:B------:R-:W-:Y:S02]  /*3500*/  MOV R5, UR4 ;  /* 0x0000000400057c02 */ /* 0x000fe40008000f00 */
[-C--:B------:R-:W-:Y:S01]  /*3510*/  SHF.L.U32 R8, R8, R11.reuse, RZ ;  /* 0x0000000b08087219 */ /* 0x080fe200000006ff */
[----:B------:R1:W-:Y:S01]  /*3520*/  SYNCS.ARRIVE.TRANS64.RED RZ, [UR4], R6 ;  /* 0x00000006ffff79a7 */ /* 0x0003e20008000404 */
[----:B------:R-:W-:Y:S01]  /*3530*/  SHF.L.U32 R7, R0, R11, RZ ;  /* 0x0000000b00077219 */ /* 0x000fe200000006ff */
[----:B------:R1:W-:Y:S04]  /*3540*/  STS [UR6+0x140], R9 ;  /* 0x00014009ff007988 */ /* 0x0003e80008000806 */
[----:B------:R1:W-:Y:S04]  /*3550*/  STAS [R4.64], R11 ;  /* 0x0000000b04007dbd */ /* 0x0003e8000c0008ff */
[----:B------:R1:W-:Y:S04]  /*3560*/  ATOMS.OR RZ, [UR5+0x14], R8 ;  /* 0x00001408ffff798c */ /* 0x0003e8000b000005 */
[----:B------:R1:W-:Y:S04]  /*3570*/  ATOMS.OR RZ, [UR5+0x18], R7 ;  /* 0x00001807ffff798c */ /* 0x0003e8000b000005 */
[----:B------:R1:W-:Y:S02]  /*3580*/  ATOMS.XOR RZ, [UR5+0x10], R0 ;  /* 0x00001000ffff798c */ /* 0x0003e4000b800005 */
.L_x_60:
[----:B------:R-:W-:Y:S05]  /*3590*/  BSYNC B0 ;  /* 0x0000000000007941 */ /* 0x000fea0003800000 */
.L_x_59:
[----:B------:R-:W-:Y:S05]  /*35a0*/  BRA.U UP1, `(.L_x_65) ;  /* 0x00000001016c7547 */ /* 0x000fea000b800000 */
[----:B------:R-:W-:-:S03]  /*35b0*/  UMOV UR4, 0xffffffff ;  /* 0xffffffff00047882 */ /* 0x000fc60000000000 */
[----:B------:R-:W-:Y:S05]  /*35c0*/  BRA.DIV UR4, `(.L_x_66) ;  /* 0x0000006e04d87947 */ /* 0x000fea000b800000 */
[----:B------:R-:W-:-:S13]  /*35d0*/  ELECT P0, URZ, PT ;  /* 0x0000000000ff782f */ /* 0x000fda0003800000 */
.L_x_168:
[----:B------:R-:W-:Y:S05]  /*35e0*/  @!P0 BRA `(.L_x_65) ;  /* 0x00000000005c8947 */ /* 0x000fea0003800000 */
[----:B-1----:R-:W1:Y:S02]  /*35f0*/  LDS R5, [UR5+0x10] ;  /* 0x00001005ff057984 */ /* 0x002e640008000800 */
[----:B-1----:R-:W-:-:S04]  /*3600*/  SHF.L.U32 R5, R5, 0x1f, RZ ;  /* 0x0000001f05057819 */ /* 0x002fc800000006ff */
[----:B------:R-:W1:Y:S02]  /*3610*/  SYNCS.PHASECHK.TRANS64.TRYWAIT P0, [UR5+0x8], R5 ;  /* 0x00000805ff0075a7 */ /* 0x000e640008001105 */
[----:B-1----:R-:W-:Y:S05]  /*3620*/  @P0 BRA `(.L_x_67) ;  /* 0x0000000000080947 */ /* 0x002fea0003800000 */
[----:B------:R-:W1:Y:S02]  /*3630*/  SYNCS.PHASECHK.TRANS64.TRYWAIT P0, [UR5+0x8], R5 ;  /* 0x00000805ff0075a7 */ /* 0x000e640008001105 */
[----:B-1----:R-:W-:Y:S05]  /*3640*/  @!P0 BRA `(.L_x_68) ;  /* 0x0000006c00dc8947 */ /* 0x002fea0003800000 */
.L_x_67:
[----:B------:R-:W2:Y:S01]  /*3650*/  LDS R7, [UR6+0x140] ;  /* 0x00014006ff077984 */ /* 0x000ea20008000800 */
[----:B-1----:R-:W-:Y:S02]  /*3660*/  HFMA2 R0, -RZ, RZ, 0, 5.9604644775390625e-08 ;  /* 0x00000001ff007431 */ /* 0x002fe400000001ff */
[----:B------:R-:W-:Y:S01]  /*3670*/  IMAD.MOV.U32 R4, RZ, RZ, 0xffff ;  /* 0x0000ffffff047424 */ /* 0x000fe200078e00ff */
[----:B------:R-:W-:Y:S01]  /*3680*/  UPRMT UR4, UR69, 0x654, UR7 ;  /* 0x0000065445047896 */ /* 0x000fe20008000007 */
[----:B--2---:R-:W-:-:S03]  /*3690*/  IMAD.SHL.U32 R5, R7, 0x20, RZ ;  /* 0x0000002007057824 */ /* 0x004fc600078e00ff */
[-C--:B------:R-:W-:Y:S02]  /*36a0*/  SHF.L.U32 R4, R4, R7.reuse, RZ ;  /* 0x0000000704047219 */ /* 0x080fe400000006ff */
[----:B------:R-:W-:Y:S01]  /*36b0*/  SHF.L.U32 R7, R0, R7, RZ ;  /* 0x0000000700077219 */ /* 0x000fe200000006ff */
[----:B------:R2:W-:Y:S04]  /*36c0*/  STS [UR6+0x140], R5 ;  /* 0x00014005ff007988 */ /* 0x0005e80008000806 */
[----:B------:R2:W-:Y:S04]  /*36d0*/  ATOMS.OR RZ, [UR5+0x14], R4 ;  /* 0x00001404ffff798c */ /* 0x0005e8000b000005 */
[----:B------:R2:W-:Y:S01]  /*36e0*/  ATOMS.OR RZ, [UR5+0x18], R7 ;  /* 0x00001807ffff798c */ /* 0x0005e2000b000005 */
[----:B------:R-:W-:Y:S03]  /*36f0*/  SYNCS.ARRIVE.TRANS64.RED.A1T0 RZ, [UR4], RZ ;  /* 0x000000ffffff79a7 */ /* 0x000fe60008100404 */
[----:B------:R2:W-:Y:S01]  /*3700*/  ATOMS.XOR RZ, [UR5+0x10], R0 ;  /* 0x00001000ffff798c */ /* 0x0005e2000b800005 */
[----:B------:R-:W-:Y:S05]  /*3710*/  BRA `(.L_x_65) ;  /* 0x0000000000107947 */ /* 0x000fea0003800000 */
.L_x_58:
[----:B------:R-:W-:Y:S02]  /*3720*/  MOV R0, 0xffffffff ;  /* 0xffffffff00007802 */ /* 0x000fe40000000f00 */
[----:B------:R-:W-:-:S03]  /*3730*/  MOV R4, 0x3760 ;  /* 0x0000376000047802 */ /* 0x000fc60000000f00 */
[----:B------:R1:W-:Y:S04]  /*3740*/  STS [UR6+0x140], R0 ;  /* 0x00014000ff007988 */ /* 0x0003e80008000806 */
[----:B-1---5:R-:W-:Y:S05]  /*3750*/  CALL.REL.NOINC `($__internal_1_$__cuda_sm10x_tcgen05_guardrail_trap_phase_invalid_during_alloc) ;  /* 0x0000007400b07944 */ /* 0x022fea0003c00000 */
.L_x_65:
[----:B------:R-:W-:Y:S05]  /*3760*/  WARPSYNC.ALL ;  /* 0x0000000000007948 */ /* 0x000fea0003800000 */
[----:B------:R-:W3:Y:S01]  /*3770*/  S2UR UR4, SR_CgaCtaId ;  /* 0x00000000000479c3 */ /* 0x000ee20000008800 */
[----:B------:R-:W-:Y:S01]  /*3780*/  UMOV UR41, 0x400 ;  /* 0x0000040000297882 */ /* 0x000fe20000000000 */
[----:B------:R-:W-:-:S06]  /*3790*/  NOP ;  /* 0x0000000000007918 */ /* 0x000fcc0000000000 */
[----:B------:R-:W-:Y:S06]  /*37a0*/  BAR.ARV 0x6, 0xa0 ;  /* 0x0182800000007b1d */ /* 0x000fec0000002000 */
[----:B------:R-:W4:Y:S01]  /*37b0*/  LDCU UR6, c[0x0][0x38c] ;  /* 0x00007180ff0677ac */ /* 0x000f220008000800 */
[----:B------:R-:W-:Y:S01]  /*37c0*/  LOP3.LUT R3, R3, 0xffff, RZ, 0xc0, !PT ;  /* 0x0000ffff03037812 */ /* 0x000fe200078ec0ff */
[----:B-1----:R-:W-:Y:S01]  /*37d0*/  IMAD.MOV.U32 R9, RZ, RZ, 0x1 ;  /* 0x00000001ff097424 */ /* 0x002fe200078e00ff */
[----:B------:R-:W-:Y:S01]  /*37e0*/  LOP3.LUT R2, R2, 0xffff, RZ, 0xc0, !PT ;  /* 0x0000ffff02027812 */ /* 0x000fe200078ec0ff */
[----:B------:R-:W-:Y:S01]  /*37f0*/  IMAD.MOV.U32 R8, RZ, RZ, RZ ;  /* 0x000000ffff087224 */ /* 0x000fe200078e00ff */
[----:B------:R-:W-:Y:S01]  /*3800*/  R2UR UR43, R3 ;  /* 0x00000000032b72ca */ /* 0x000fe200000e0000 */
[----:B------:R-:W-:Y:S01]  /*3810*/  UMOV UR47, URZ ;  /* 0x000000ff002f7c82 */ /* 0x000fe20008000000 */
[----:B------:R-:W-:-:S02]  /*3820*/  R2UR UR65, R2 ;  /* 0x00000000024172ca */ /* 0x000fc400000e0000 */
[----:B------:R-:W-:Y:S01]  /*3830*/  CS2R R2, SRZ ;  /* 0x0000000000027805 */ /* 0x000fe2000001ff00 */
[----:B------:R-:W-:Y:S01]  /*3840*/  UMOV UR38, URZ ;  /* 0x000000ff00267c82 */ /* 0x000fe20008000000 */
[----:B---3--:R-:W-:Y:S01]  /*3850*/  ULEA UR41, UR4, UR41, 0x18 ;  /* 0x0000002904297291 */ /* 0x008fe2000f8ec0ff */
[----:B------:R-:W-:Y:S01]  /*3860*/  UMOV UR37, URZ ;  /* 0x000000ff00257c82 */ /* 0x000fe20008000000 */
[----:B------:R-:W-:Y:S02]  /*3870*/  UISETP.NE.AND UP3, UPT, UR68, URZ, UPT ;  /* 0x000000ff4400728c */ /* 0x000fe4000bf65270 */
[----:B------:R-:W-:Y:S02]  /*3880*/  UIADD3 UR5, UPT, UPT, UR41, 0x8400, URZ ;  /* 0x0000840029057890 */ /* 0x000fe4000fffe0ff */
[----:B------:R-:W-:-:S03]  /*3890*/  UIADD3 UR4, UPT, UPT, UR41, 0x18400, URZ ;  /* 0x0001840029047890 */ /* 0x000fc6000fffe0ff */
[----:B--2---:R-:W1:Y:S01]  /*38a0*/  LDS R0, [UR41+0x140] ;  /* 0x00014029ff007984 */ /* 0x004e620008000800 */
[----:B----4-:R-:W-:Y:S02]  /*38b0*/  UIADD3 UR6, UPT, UPT, UR6, 0x7f, URZ ;  /* 0x0000007f06067890 */ /* 0x010fe4000fffe0ff */
[----:B------:R-:W-:Y:S02]  /*38c0*/  USHF.R.U32.HI UR5, URZ, 0x4, UR5 ;  /* 0x00000004ff057899 */ /* 0x000fe40008011605 */
[----:B------:R-:W-:Y:S02]  /*38d0*/  USHF.R.S32.HI UR64, URZ, 0x1f, UR6 ;  /* 0x0000001fff407899 */ /* 0x000fe40008011406 */
[----:B------:R-:W-:Y:S02]  /*38e0*/  USHF.R.U32.HI UR4, URZ, 0x4, UR4 ;  /* 0x00000004ff047899 */ /* 0x000fe40008011604 */
[----:B------:R-:W-:Y:S02]  /*38f0*/  ULEA.HI UR64, UR64, UR6, URZ, 0x7 ;  /* 0x0000000640407291 */ /* 0x000fe4000f8f38ff */
[----:B------:R-:W-:-:S02]  /*3900*/  ULOP3.LUT UR5, UR5, 0x3fff, URZ, 0xc0, !UPT ;  /* 0x00003fff05057892 */ /* 0x000fc4000f8ec0ff */
[----:B------:R-:W-:Y:S02]  /*3910*/  USHF.R.S32.HI UR64, URZ, 0x7, UR64 ;  /* 0x00000007ff407899 */ /* 0x000fe40008011440 */
[----:B------:R-:W-:Y:S02]  /*3920*/  ULOP3.LUT UR45, UR4, 0x3fff, URZ, 0xc0, !UPT ;  /* 0x00003fff042d7892 */ /* 0x000fe4000f8ec0ff */
[----:B------:R-:W-:Y:S01]  /*3930*/  UISETP.LT.AND UP0, UPT, UR64, 0x1, UPT ;  /* 0x000000014000788c */ /* 0x000fe2000bf01270 */
[----:B------:R-:W-:Y:S01]  /*3940*/  UMOV UR62, 0x0 ;  /* 0x00000000003e7882 */ /* 0x000fe20000000000 */
        /* <DEDUP_REMOVED lines=9> */
[----:B------:R-:W-:-:S02]  /*39e0*/  ULOP3.LUT UR44, UR5, 0x10000, URZ, 0xfc, !UPT ;  /* 0x00010000052c7892 */ /* 0x000fc4000f8efcff */
[----:B------:R-:W-:Y:S02]  /*39f0*/  ULOP3.LUT UR45, UR45, 0x10000, URZ, 0xfc, !UPT ;  /* 0x000100002d2d7892 */ /* 0x000fe4000f8efcff */
[----:B------:R-:W-:Y:S01]  /*3a00*/  USEL UR66, UR64, 0x1, !UP0 ;  /* 0x0000000140427887 */ /* 0x000fe2000c000000 */
[----:B------:R-:W-:Y:S01]  /*3a10*/  UMOV UR52, 0x0 ;  /* 0x0000000000347882 */ /* 0x000fe20000000000 */
[----:B------:R-:W-:Y:S01]  /*3a20*/  UMOV UR53, 0x8400010 ;  /* 0x0840001000357882 */ /* 0x000fe20000000000 */
[----:B------:R-:W-:Y:S01]  /*3a30*/  UMOV UR50, 0x0 ;  /* 0x0000000000327882 */ /* 0x000fe20000000000 */
[----:B------:R-:W-:Y:S01]  /*3a40*/  UMOV UR51, 0x8400010 ;  /* 0x0840001000337882 */ /* 0x000fe20000000000 */
[----:B------:R-:W-:Y:S01]  /*3a50*/  UMOV UR48, 0x0 ;  /* 0x0000000000307882 */ /* 0x000fe20000000000 */
[----:B-1----:R-:W-:Y:S01]  /*3a60*/  R2UR UR67, R0 ;  /* 0x00000000004372ca */ /* 0x002fe200000e0000 */
[----:B------:R-:W-:-:S14]  /*3a70*/  UMOV UR49, 0x8400010 ;  /* 0x0840001000317882 */ /* 0x000fdc0000000000 */
.L_x_76:
[C---:B------:R-:W-:Y:S02]  /*3a80*/  LEA R0, R8.reuse, UR41, 0x3 ;  /* 0x0000002908007c11 */ /* 0x040fe4000f8e18ff */
[----:B------:R-:W-:Y:S02]  /*3a90*/  SHF.L.U32 R5, R3, 0x1f, RZ ;  /* 0x0000001f03057819 */ /* 0x000fe400000006ff */
[----:B------:R-:W-:Y:S02]  /*3aa0*/  LEA R4, R8, UR41, 0x4 ;  /* 0x0000002908047c11 */ /* 0x000fe4000f8e20ff */
[----:B------:R-:W1:Y:S02]  /*3ab0*/  SYNCS.PHASECHK.TRANS64.TRYWAIT P0, [R0+URZ+0x90], R5 ;  /* 0x00009005000075a7 */ /* 0x000e6400080011ff */
[----:B-1-3--:R-:W-:Y:S05]  /*3ac0*/  @!P0 BRA `(.L_x_69) ;  /* 0x0000006800d48947 */ /* 0x00afea0003800000 */
.L_x_169:
[----:B-1----:R-:W1:Y:S01]  /*3ad0*/  LDS.128 R4, [R4+0x120] ;  /* 0x0001200004047984 */ /* 0x002e620000000c00 */
[----:B------:R-:W-:Y:S02]  /*3ae0*/  VIADD R0, R0, 0xa0 ;  /* 0x000000a000007836 */ /* 0x000fe40000000000 */
[----:B------:R-:W-:Y:S01]  /*3af0*/  VIADD R8, R8, 0x1 ;  /* 0x0000000108087836 */ /* 0x000fe20000000000 */
[----:B------:R-:W-:Y:S01]  /*3b00*/  @!PT LDS RZ, [RZ] ;  /* 0x00000000fffff984 */ /* 0x000fe20000000800 */
[----:B------:R-:W-:Y:S01]  /*3b10*/  @!PT LDS RZ, [RZ] ;  /* 0x00000000fffff984 */ /* 0x000fe20000000800 */
[----:B------:R-:W-:Y:S01]  /*3b20*/  @!PT LDS RZ, [RZ] ;  /* 0x00000000fffff984 */ /* 0x000fe20000000800 */
[----:B------:R-:W-:Y:S01]  /*3b30*/  @!PT LDS RZ, [RZ] ;  /* 0x00000000fffff984 */ /* 0x000fe20000000800 */
[----:B------:R2:W-:Y:S06]  /*3b40*/  MEMBAR.ALL.CTA ;  /* 0x0000000000007992 */ /* 0x0005ec0000008000 */
[----:B--2---:R-:W2:Y:S01]  /*3b50*/  FENCE.VIEW.ASYNC.S ;  /* 0x00000000000073c6 */ /* 0x004ea20000000000 */
[----:B------:R-:W-:-:S04]  /*3b60*/  PRMT R0, RZ, 0x654, R0 ;  /* 0x00000654ff007816 */ /* 0x000fc80000000000 */
[----:B--2---:R2:W-:Y:S01]  /*3b70*/  SYNCS.ARRIVE.TRANS64.RED.A1T0 RZ, [R0+URZ], RZ ;  /* 0x000000ff00ff79a7 */ /* 0x0045e200081004ff */
[----:B-1----:R-:W-:Y:S01]  /*3b80*/  LOP3.LUT P1, RZ, R6, 0x1, RZ, 0xc0, !PT ;  /* 0x0000000106ff7812 */ /* 0x002fe2000782c0ff */
[----:B--2---:R-:W-:-:S12]  /*3b90*/  BRA.U UP3, `(.L_x_70) ;  /* 0x0000000503587547 */ /* 0x004fd8000b800000 */
[----:B------:R-:W1:Y:S01]  /*3ba0*/  LDCU UR4, c[0x0][0x38c] ;  /* 0x00007180ff0477ac */ /* 0x000e620008000800 */
[----:B------:R-:W-:Y:S02]  /*3bb0*/  PLOP3.LUT P2, PT, PT, PT, PT, 0x80, 0x8 ;  /* 0x000000000008781c */ /* 0x000fe40003f4f070 */
[----:B------:R-:W-:Y:S01]  /*3bc0*/  SHF.L.U32 R5, R9, 0x1f, RZ ;  /* 0x0000001f09057819 */ /* 0x000fe200000006ff */
[----:B------:R-:W-:Y:S02]  /*3bd0*/  ULEA UR46, UR47, UR41, 0x3 ;  /* 0x000000292f2e7291 */ /* 0x000fe4000f8e18ff */
[----:B------:R-:W-:Y:S02]  /*3be0*/  ULEA UR36, UR47, UR67, 0x7 ;  /* 0x000000432f247291 */ /* 0x000fe4000f8e38ff */
[----:B-1----:R-:W-:-:S06]  /*3bf0*/  UISETP.GE.AND UP0, UPT, UR4, 0x1, UPT ;  /* 0x000000010400788c */ /* 0x002fcc000bf06270 */
[----:B------:R-:W-:-:S05]  /*3c00*/  PLOP3.LUT P0, PT, PT, PT, UP0, 0x80, 0x8 ;  /* 0x000000000008781c */ /* 0x000fca0003f0f008 */
[----:B------:R-:W-:-:S08]  /*3c10*/  @UP0 ULEA UR4, UR38, UR41, 0x3 ;  /* 0x0000002926040291 */ /* 0x000fd0000f8e18ff */
[----:B------:R-:W-:-:S04]  /*3c20*/  @P0 SHF.L.U32 R0, R2, 0x1f, RZ ;  /* 0x0000001f02000819 */ /* 0x000fc800000006ff */
[----:B------:R1:W2:Y:S01]  /*3c30*/  @P0 SYNCS.PHASECHK.TRANS64.TRYWAIT P2, [UR4], R0 ;  /* 0x00000000ff0005a7 */ /* 0x0002a20008041104 */
[----:B------:R-:W3:Y:S02]  /*3c40*/  SYNCS.PHASECHK.TRANS64.TRYWAIT P0, [UR46+0xd0], R5 ;  /* 0x0000d005ff0075a7 */ /* 0x000ee4000800112e */
[----:B-123--:R-:W-:Y:S05]  /*3c50*/  @!P0 BRA `(.L_x_71) ;  /* 0x0000006800848947 */ /* 0x00efea0003800000 */
.L_x_171:
[----:B------:R-:W-:Y:S01]  /*3c60*/  UMOV UR42, UR37 ;  /* 0x00000025002a7c82 */ /* 0x000fe20008000000 */
[----:B------:R-:W-:Y:S05]  /*3c70*/  BRA.U !UP0, `(.L_x_72) ;  /* 0x0000000508107547 */ /* 0x000fea000b800000 */
[----:B------:R-:W-:Y:S02]  /*3c80*/  UIADD3 UR42, UPT, UPT, UR66, UR37, URZ ;  /* 0x00000025422a7290 */ /* 0x000fe4000fffe0ff */
[----:B------:R-:W-:Y:S01]  /*3c90*/  UPLOP3.LUT UP2, UPT, UPT, UPT, UPT, 0x40, 0x4 ;  /* 0x000000000004789c */ /* 0x000fe20003f4e870 */
[----:B------:R-:W-:Y:S01]  /*3ca0*/  UMOV UR39, UR64 ;  /* 0x0000004000277c82 */ /* 0x000fe20008000000 */
[----:B------:R-:W-:-:S09]  /*3cb0*/  UMOV UR5, UR38 ;  /* 0x0000002600057c82 */ /* 0x000fd20008000000 */
.L_x_75:
[----:B------:R-:W-:Y:S01]  /*3cc0*/  ULEA UR7, UR5, UR41, 0x3 ;  /* 0x0000002905077291 */ /* 0x000fe2000f8e18ff */
[----:B--23--:R-:W-:Y:S11]  /*3cd0*/  @P2 BRA `(.L_x_73) ;  /* 0x00000000000c2947 */ /* 0x00cff60003800000 */
[----:B-1----:R-:W-:Y:S04]  /*3ce0*/  SHF.L.U32 R5, R2, 0x1f, RZ ;  /* 0x0000001f02057819 */ /* 0x002fe800000006ff */
[----:B------:R-:W1:Y:S02]  /*3cf0*/  SYNCS.PHASECHK.TRANS64.TRYWAIT P0, [UR7], R5 ;  /* 0x00000005ff0075a7 */ /* 0x000e640008001107 */
[----:B-1----:R-:W-:Y:S05]  /*3d00*/  @!P0 BRA `(.L_x_74) ;  /* 0x0000006800708947 */ /* 0x002fea0003800000 */
.L_x_73:
[----:B------:R-:W-:Y:S01]  /*3d10*/  UISETP.NE.AND UP0, UPT, UR39, 0x1, UPT ;  /* 0x000000012700788c */ /* 0x000fe2000bf05270 */
[----:B------:R-:W-:Y:S01]  /*3d20*/  PLOP3.LUT P2, PT, PT, PT, PT, 0x80, 0x8 ;  /* 0x000000000008781c */ /* 0x000fe20003f4f070 */
[----:B------:R-:W-:Y:S02]  /*3d30*/  UIADD3 UR4, UPT, UPT, UR5, 0x1, URZ ;  /* 0x0000000105047890 */ /* 0x000fe4000fffe0ff */
[----:B------:R-:W-:Y:S02]  /*3d40*/  UIADD3 UR40, UPT, UPT, UR7, 0x20, URZ ;  /* 0x0000002007287890 */ /* 0x000fe4000fffe0ff */
[----:B------:R-:W-:Y:S01]  /*3d50*/  UISETP.NE.AND UP1, UPT, UR4, 0x4, UPT ;  /* 0x000000040400788c */ /* 0x000fe2000bf25270 */
[----:B------:R-:W-:Y:S01]  /*3d60*/  PLOP3.LUT P0, PT, PT, PT, UP0, 0x80, 0x8 ;  /* 0x000000000008781c */ /* 0x000fe20003f0f008 */
[----:B------:R-:W-:Y:S02]  /*3d70*/  UIADD3 UR37, UPT, UPT, UR37, 0x1, URZ ;  /* 0x0000000125257890 */ /* 0x000fe4000fffe0ff */
[----:B------:R-:W-:Y:S02]  /*3d80*/  USEL UR6, URZ, 0x1, UP1 ;  /* 0x00000001ff067887 */ /* 0x000fe40008800000 */
[----:B------:R-:W-:Y:S02]  /*3d90*/  USEL UR38, UR4, URZ, UP1 ;  /* 0x000000ff04267287 */ /* 0x000fe40008800000 */
[----:B------:R-:W-:Y:S02]  /*3da0*/  UIADD3 UR39, UPT, UPT, UR39, -0x1, URZ ;  /* 0xffffffff27277890 */ /* 0x000fe4000fffe0ff */
[----:B------:R-:W-:Y:S01]  /*3db0*/  @UP0 ULEA UR4, UR38, UR41, 0x3 ;  /* 0x0000002926040291 */ /* 0x000fe2000f8e18ff */
[----:B------:R-:W-:Y:S01]  /*3dc0*/  LOP3.LUT R2, R2, UR6, RZ, 0x3c, !PT ;  /* 0x0000000602027c12 */ /* 0x000fe2000f8e3cff */
[----:B------:R-:W-:Y:S02]  /*3dd0*/  ULEA UR6, UR5, UR45, 0xb ;  /* 0x0000002d05067291 */ /* 0x000fe4000f8e58ff */
[----:B------:R-:W-:Y:S01]  /*3de0*/  UISETP.NE.AND UP0, UPT, UR37, UR42, UPT ;  /* 0x0000002a2500728c */ /* 0x000fe2000bf05270 */
[----:B-1----:R-:W-:Y:S01]  /*3df0*/  @P0 SHF.L.U32 R0, R2, 0x1f, RZ ;  /* 0x0000001f02000819 */ /* 0x002fe200000006ff */
[----:B------:R-:W-:Y:S02]  /*3e00*/  UIADD3 UR34, UPT, UPT, UR6, 0x2, URZ ;  /* 0x0000000206227890 */ /* 0x000fe4000fffe0ff */
[----:B------:R-:W-:Y:S01]  /*3e10*/  UIADD3 UR30, UPT, UPT, UR6, 0x4, URZ ;  /* 0x00000004061e7890 */ /* 0x000fe2000fffe0ff */
[----:B------:R2:W3:Y:S01]  /*3e20*/  @P0 SYNCS.PHASECHK.TRANS64.TRYWAIT P2, [UR4], R0 ;  /* 0x00000000ff0005a7 */ /* 0x0004e20008041104 */
[----:B------:R-:W-:Y:S02]  /*3e30*/  ULEA UR4, UR5, UR44, 0xa ;  /* 0x0000002c05047291 */ /* 0x000fe4000f8e50ff */
[----:B------:R-:W-:Y:S02]  /*3e40*/  UIADD3 UR26, UPT, UPT, UR6, 0x6, URZ ;  /* 0x00000006061a7890 */ /* 0x000fe4000fffe0ff */
        /* <DEDUP_REMOVED lines=10> */
[----:B------:R-:W-:Y:S01]  /*3ef0*/  UIADD3 UR8, UPT, UPT, UR4, 0x206, URZ ;  /* 0x0000020604087890 */ /* 0x000fe2000fffe0ff */
[----:B------:R-:W-:Y:S01]  /*3f00*/  UMOV UR7, 0x40004040 ;  /* 0x4000404000077882 */ /* 0x000fe20000000000 */
[----:B------:R-:W-:Y:S01]  /*3f10*/  UMOV UR5, 0x40004040 ;  /* 0x4000404000057882 */ /* 0x000fe20000000000 */
[----:B------:R-:W-:Y:S01]  /*3f20*/  UMOV UR35, 0x40004040 ;  /* 0x4000404000237882 */ /* 0x000fe20000000000 */
[----:B------:R1:W-:Y:S01]  /*3f30*/  UTCHMMA.2CTA gdesc[UR4], gdesc[UR6], tmem[UR36], tmem[UR62], idesc[UR63], UP2 ;  /* 0x00ff3e06040075ea */ /* 0x0003e20009200024 */
[----:B------:R-:W-:Y:S01]  /*3f40*/  UPLOP3.LUT UP2, UPT, UPT, UPT, UPT, 0x80, 0x8 ;  /* 0x000000000008789c */ /* 0x000fe20003f4f070 */
[----:B------:R-:W-:Y:S01]  /*3f50*/  UMOV UR33, 0x40004040 ;  /* 0x4000404000217882 */ /* 0x000fe20000000000 */
[----:B------:R-:W-:Y:S01]  /*3f60*/  UMOV UR31, 0x40004040 ;  /* 0x40004040001f7882 */ /* 0x000fe20000000000 */
[----:B------:R2:W-:Y:S01]  /*3f70*/  UTCHMMA.2CTA gdesc[UR32], gdesc[UR34], tmem[UR36], tmem[UR60], idesc[UR61], UPT ;  /* 0x00ff3c22200075ea */ /* 0x0005e2000ba00024 */
        /* <DEDUP_REMOVED lines=14> */
[----:B------:R-:W-:Y:S01]  /*4060*/  UMOV UR9, 0x40004040 ;  /* 0x4000404000097882 */ /* 0x000fe20000000000 */
[----:B------:R2:W-:Y:S01]  /*4070*/  UTCHMMA.2CTA gdesc[UR12], gdesc[UR14], tmem[UR36], tmem[UR50], idesc[UR51], UPT ;  /* 0x00ff320e0c0075ea */ /* 0x0005e2000ba00024 */
[----:B------:R2:W-:Y:S01]  /*4080*/  UTCHMMA.2CTA gdesc[UR8], gdesc[UR10], tmem[UR36], tmem[UR48], idesc[UR49], UPT ;  /* 0x00ff300a080075ea */ /* 0x0005e2000ba00024 */
[----:B------:R2:W-:Y:S01]  /*4090*/  UTCBAR.2CTA.MULTICAST [UR40], URZ, UR43 ;  /* 0x000000ff280073e9 */ /* 0x0005e2000820082b */
[----:B-1----:R-:W-:Y:S01]  /*40a0*/  UMOV UR5, UR38 ;  /* 0x0000002600057c82 */ /* 0x002fe20008000000 */
[----:B------:R-:W-:Y:S05]  /*40b0*/  BRA.U UP0, `(.L_x_75) ;  /* 0xfffffffd00007547 */ /* 0x000fea000b83ffff */
.L_x_72:
[----:B------:R-:W-:Y:S01]  /*40c0*/  UIADD3 UR4, UPT, UPT, UR46, 0xb0, URZ ;  /* 0x000000b02e047890 */ /* 0x000fe2000fffe0ff */
[----:B------:R-:W-:-:S08]  /*40d0*/  UMOV UR37, UR42 ;  /* 0x0000002a00257c82 */ /* 0x000fd00008000000 */
[----:B------:R4:W-:Y:S01]  /*40e0*/  UTCBAR.2CTA.MULTICAST [UR4], URZ, UR65 ;  /* 0x000000ff040073e9 */ /* 0x0009e20008200841 */
[----:B------:R-:W-:Y:S02]  /*40f0*/  NOP ;  /* 0x0000000000007918 */ /* 0x000fe40000000000 */
.L_x_70:
[----:B----4-:R-:W-:Y:S01]  /*4100*/  UIADD3 UR4, UPT, UPT, UR47, 0x1, URZ ;  /* 0x000000012f047890 */ /* 0x010fe2000fffe0ff */
[----:B------:R-:W-:-:S03]  /*4110*/  ISETP.NE.AND P0, PT, R8, 0x2, PT ;  /* 0x000000020800780c */ /* 0x000fc60003f05270 */
[----:B------:R-:W-:Y:S01]  /*4120*/  UISETP.NE.AND UP0, UPT, UR4, 0x4, UPT ;  /* 0x000000040400788c */ /* 0x000fe2000bf05270 */
[----:B-12---:R-:W-:Y:S02]  /*4130*/  SEL R0, RZ, 0x1, P0 ;  /* 0x00000001ff007807 */ /* 0x006fe40000000000 */
[----:B------:R-:W-:Y:S01]  /*4140*/  SEL R8, R8, RZ, P0 ;  /* 0x000000ff08087207 */ /* 0x000fe20000000000 */
[----:B------:R-:W-:Y:S01]  /*4150*/  USEL UR5, URZ, 0x1, UP0 ;  /* 0x00000001ff057887 */ /* 0x000fe20008000000 */
[----:B------:R-:W-:Y:S01]  /*4160*/  LOP3.LUT R3, R3, R0, RZ, 0x3c, !PT ;  /* 0x0000000003037212 */ /* 0x000fe200078e3cff */
[----:B------:R-:W-:-:S04]  /*4170*/  USEL UR47, UR4, URZ, UP0 ;  /* 0x000000ff042f7287 */ /* 0x000fc80008000000 */
[----:B------:R-:W-:Y:S01]  /*4180*/  LOP3.LUT R9, R9, UR5, RZ, 0x3c, !PT ;  /* 0x0000000509097c12 */ /* 0x000fe2000f8e3cff */
[----:B------:R-:W-:Y:S07]  /*4190*/  @P1 BRA `(.L_x_76) ;  /* 0xfffffff800381947 */ /* 0x000fee000383ffff */
[----:B------:R-:W1:Y:S01]  /*41a0*/  S2UR UR8, SR_CgaCtaId ;  /* 0x00000000000879c3 */ /* 0x000e620000008800 */
[----:B------:R-:W-:Y:S01]  /*41b0*/  ELECT P0, URZ, PT ;  /* 0x0000000000ff782f */ /* 0x000fe20003800000 */
[----:B------:R-:W-:Y:S01]  /*41c0*/  HFMA2 R0, -RZ, RZ, 0, 5.9604644775390625e-08 ;  /* 0x00000001ff007431 */ /* 0x000fe200000001ff */
[----:B------:R-:W-:-:S05]  /*41d0*/  UMOV UR4, 0x40 ;  /* 0x0000004000047882 */ /* 0x000fca0000000000 */
[----:B------:R-:W-:Y:S01]  /*41e0*/  UVIRTCOUNT.DEALLOC.SMPOOL 0x80 ;  /* 0x000000800000784c */ /* 0x000fe20000000000 */
[----:B------:R-:W-:Y:S02]  /*41f0*/  UISETP.NE.AND UP1, UPT, UR68, URZ, UPT ;  /* 0x000000ff4400728c */ /* 0x000fe4000bf25270 */
[----:B-1----:R-:W-:-:S09]  /*4200*/  ULEA UR8, UR8, UR4, 0x18 ;  /* 0x0000000408087291 */ /* 0x002fd2000f8ec0ff */
[----:B------:R1:W-:Y:S01]  /*4210*/  @P0 STS.U8 [UR8+0x1c], R0 ;  /* 0x00001c00ff000988 */ /* 0x0003e20008000008 */
[----:B------:R-:W-:Y:S05]  /*4220*/  BRA.U UP1, `(.L_x_77) ;  /* 0x0000000101a07547 */ /* 0x000fea000b800000 */
[----:B------:R-:W-:Y:S01]  /*4230*/  UIADD3 UR7, UPT, UPT, UR41, 0xd0, URZ ;  /* 0x000000d029077890 */ /* 0x000fe2000fffe0ff */
[----:B------:R-:W-:-:S03]  /*4240*/  SHF.L.U32 R3, R9, 0x1f, RZ ;  /* 0x0000001f09037819 */ /* 0x000fc600000006ff */
[----:B------:R-:W-:-:S09]  /*4250*/  ULEA UR4, UR47, UR7, 0x3 ;  /* 0x000000072f047291 */ /* 0x000fd2000f8e18ff */
[----:B------:R-:W2:Y:S02]  /*4260*/  SYNCS.PHASECHK.TRANS64.TRYWAIT P0, [UR4], R3 ;  /* 0x00000003ff0075a7 */ /* 0x000ea40008001104 */
[----:B--2---:R-:W-:Y:S05]  /*4270*/  @!P0 BRA `(.L_x_78) ;  /* 0x00000064002c8947 */ /* 0x004fea0003800000 */
.L_x_174:
        /* <DEDUP_REMOVED lines=9> */
.L_x_176:
        /* <DEDUP_REMOVED lines=9> */
.L_x_178:
[----:B------:R-:W-:-:S04]  /*43a0*/  UIADD3 UR4, UPT, UPT, UR4, 0x1, URZ ;  /* 0x0000000104047890 */ /* 0x000fc8000fffe0ff */
[----:B------:R-:W-:-:S04]  /*43b0*/  UISETP.NE.AND UP0, UPT, UR4, 0x4, UPT ;  /* 0x000000040400788c */ /* 0x000fc8000bf05270 */
[----:B------:R-:W-:Y:S02]  /*43c0*/  USEL UR5, URZ, 0x1, UP0 ;  /* 0x00000001ff057887 */ /* 0x000fe40008000000 */
[----:B------:R-:W-:-:S04]  /*43d0*/  USEL UR4, UR4, URZ, UP0 ;  /* 0x000000ff04047287 */ /* 0x000fc80008000000 */
[----:B------:R-:W-:Y:S01]  /*43e0*/  ULEA UR4, UR4, UR7, 0x3 ;  /* 0x0000000704047291 */ /* 0x000fe2000f8e18ff */
[----:B-1----:R-:W-:-:S04]  /*43f0*/  LOP3.LUT R3, R2, UR5, RZ, 0x3c, !PT ;  /* 0x0000000502037c12 */ /* 0x002fc8000f8e3cff */
[----:B------:R-:W-:Y:S01]  /*4400*/  SHF.L.U32 R3, R3, 0x1f, RZ ;  /* 0x0000001f03037819 */ /* 0x000fe200000006ff */
[----:B------:R-:W-:-:S04]  /*4410*/  IMAD.U32 R0, RZ, RZ, UR4 ;  /* 0x00000004ff007e24 */ /* 0x000fc8000f8e00ff */
[----:B------:R1:W2:Y:S03]  /*4420*/  SYNCS.PHASECHK.TRANS64.TRYWAIT P0, [R0+URZ], R3 ;  /* 0x00000003000075a7 */ /* 0x0002a600080011ff */
[----:B--2---:R-:W-:Y:S05]  /*4430*/  @!P0 NANOSLEEP.SYNCS 0x989680 ;  /* 0x009896800000895d */ /* 0x004fea0003900000 */
[----:B------:R-:W2:Y:S02]  /*4440*/  @!P0 SYNCS.PHASECHK.TRANS64 P0, [R0+URZ], R3 ;  /* 0x00000003000085a7 */ /* 0x000ea400080010ff */
[----:B--2---:R-:W-:Y:S05]  /*4450*/  @P0 BRA `(.L_x_81) ;  /* 0x0000000000200947 */ /* 0x004fea0003800000 */
.L_x_82:
[----:B--2---:R2:W4:Y:S02]  /*4460*/  SYNCS.PHASECHK.TRANS64.TRYWAIT P0, [R0+URZ], R3 ;  /* 0x00000003000075a7 */ /* 0x00452400080011ff */
[----:B----4-:R-:W-:Y:S05]  /*4470*/  @!P0 NANOSLEEP.SYNCS 0x989680 ;  /* 0x009896800000895d */ /* 0x010fea0003900000 */
[----:B------:R-:W4:Y:S02]  /*4480*/  @!P0 SYNCS.PHASECHK.TRANS64 P0, [R0+URZ], R3 ;  /* 0x00000003000085a7 */ /* 0x000f2400080010ff */
[----:B----4-:R-:W-:Y:S05]  /*4490*/  @!P0 BRA `(.L_x_82) ;  /* 0xfffffffc00f08947 */ /* 0x010fea000383ffff */
[----:B------:R-:W-:Y:S05]  /*44a0*/  BRA `(.L_x_81) ;  /* 0x00000000000c7947 */ /* 0x000fea0003800000 */
.L_x_77:
[----:B------:R-:W-:-:S04]  /*44b0*/  UIADD3 UR4, UPT, UPT, UR41, 0x110, URZ ;  /* 0x0000011029047890 */ /* 0x000fc8000fffe0ff */
[----:B------:R-:W-:-:S09]  /*44c0*/  UPRMT UR4, UR69, 0x654, UR4 ;  /* 0x0000065445047896 */ /* 0x000fd20008000004 */
[----:B------:R-:W-:Y:S03]  /*44d0*/  SYNCS.ARRIVE.TRANS64.RED.A1T0 RZ, [UR4], RZ ;  /* 0x000000ffffff79a7 */ /* 0x000fe60008100404 */
.L_x_81:
[----:B-12---:R-:W-:Y:S01]  /*44e0*/  SHF.L.U32 R3, RZ, 0x1f, RZ ;  /* 0x0000001fff037819 */ /* 0x006fe200000006ff */
[----:B------:R-:W-:Y:S01]  /*44f0*/  UIADD3 UR4, UPT, UPT, UR41, 0x110, URZ ;  /* 0x0000011029047890 */ /* 0x000fe2000fffe0ff */
[----:B------:R-:W-:Y:S02]  /*4500*/  PLOP3.LUT P0, PT, PT, PT, UP1, 0x80, 0x8 ;  /* 0x000000000008781c */ /* 0x000fe40003f0f018 */
[----:B------:R-:W1:Y:S02]  /*4510*/  SYNCS.PHASECHK.TRANS64.TRYWAIT P1, [UR41+0x110], R3 ;  /* 0x00011003ff0075a7 */ /* 0x000e640008021129 */
[----:B-1----:R-:W-:Y:S09]  /*4520*/  @!P1 BRA `(.L_x_83) ;  /* 0x0000006000c89947 */ /* 0x002ff20003800000 */
.L_x_180:
[----:B------:R-:W-:Y:S01]  /*4530*/  @!UP1 UPRMT UR4, UR69, 0x654, UR4 ;  /* 0x0000065445049896 */ /* 0x000fe20008000004 */
[----:B------:R-:W-:Y:S01]  /*4540*/  UMOV UR5, 0xffff ;  /* 0x0000ffff00057882 */ /* 0x000fe20000000000 */
[----:B------:R-:W-:-:S07]  /*4550*/  UMOV UR6, 0x1 ;  /* 0x0000000100067882 */ /* 0x000fce0000000000 */
[----:B------:R-:W-:Y:S01]  /*4560*/  @!P0 SYNCS.ARRIVE.TRANS64.RED.A1T0 RZ, [UR4], RZ ;  /* 0x000000ffffff89a7 */ /* 0x000fe20008100404 */
[----:B------:R-:W-:Y:S01]  /*4570*/  NOP ;  /* 0x0000000000007918 */ /* 0x000fe20000000000 */
[----:B-1----:R-:W1:Y:S01]  /*4580*/  LDS R0, [UR8+0x14] ;  /* 0x00001408ff007984 */ /* 0x002e620008000800 */
[----:B------:R-:W-:-:S04]  /*4590*/  ULOP3.LUT UR4, UR67, 0xffff, URZ, 0xc0, !UPT ;  /* 0x0000ffff43047892 */ /* 0x000fc8000f8ec0ff */
[----:B------:R-:W-:-:S04]  /*45a0*/  USHF.R.U32.HI UR4, URZ, 0x5, UR4 ;  /* 0x00000005ff047899 */ /* 0x000fc80008011604 */
[----:B------:R-:W-:Y:S02]  /*45b0*/  USHF.L.U32 UR5, UR5, UR4, URZ ;  /* 0x0000000405057299 */ /* 0x000fe400080006ff */
[----:B------:R-:W-:-:S04]  /*45c0*/  USHF.L.U32 UR4, UR6, UR4, URZ ;  /* 0x0000000406047299 */ /* 0x000fc800080006ff */
[----:B-1----:R-:W-:-:S04]  /*45d0*/  LOP3.LUT R0, R0, UR5, RZ, 0xc0, !PT ;  /* 0x0000000500007c12 */ /* 0x002fc8000f8ec0ff */
[----:B------:R-:W-:-:S13]  /*45e0*/  ISETP.NE.AND P0, PT, R0, UR5, PT ;  /* 0x0000000500007c0c */ /* 0x000fda000bf05270 */
[----:B------:R-:W-:Y:S05]  /*45f0*/  @P0 BRA `(.L_x_84) ;  /* 0x0000000000580947 */ /* 0x000fea0003800000 */
[----:B------:R-:W1:Y:S02]  /*4600*/  LDS R0, [UR8+0x18] ;  /* 0x00001808ff007984 */ /* 0x000e640008000800 */
[----:B-1----:R-:W-:-:S04]  /*4610*/  LOP3.LUT R0, R0, UR4, RZ, 0xc0, !PT ;  /* 0x0000000400007c12 */ /* 0x002fc8000f8ec0ff */
[----:B------:R-:W-:-:S13]  /*4620*/  ISETP.NE.AND P0, PT, R0, UR4, PT ;  /* 0x0000000400007c0c */ /* 0x000fda000bf05270 */
[----:B------:R-:W-:Y:S05]  /*4630*/  @P0 BRA `(.L_x_85) ;  /* 0x00000000003c0947 */ /* 0x000fea0003800000 */
[----:B------:R-:W1:Y:S01]  /*4640*/  S2R R2, SR_LANEID ;  /* 0x0000000000027919 */ /* 0x000e620000000000 */
[----:B------:R-:W-:Y:S01]  /*4650*/  ULOP3.LUT UR5, URZ, UR5, URZ, 0x33, !UPT ;  /* 0x00000005ff057292 */ /* 0x000fe2000f8e33ff */
[----:B------:R-:W-:Y:S01]  /*4660*/  LOP3.LUT R4, RZ, UR4, RZ, 0x33, !PT ;  /* 0x00000004ff047c12 */ /* 0x000fe2000f8e33ff */
[----:B------:R-:W-:Y:S02]  /*4670*/  VOTEU.ANY UR4, UPT, PT ;  /* 0x0000000000047886 */ /* 0x000fe400038e0100 */
[----:B------:R-:W-:Y:S01]  /*4680*/  UFLO.U32 UR4, UR4 ;  /* 0x00000004000472bd */ /* 0x000fe200080e0000 */
[----:B------:R-:W2:Y:S01]  /*4690*/  REDUX UR6, R4 ;  /* 0x00000000040673c4 */ /* 0x000ea20000000000 */
[----:B------:R-:W-:-:S06]  /*46a0*/  IMAD.U32 R0, RZ, RZ, UR5 ;  /* 0x00000005ff007e24 */ /* 0x000fcc000f8e00ff */
[----:B------:R4:W-:Y:S01]  /*46b0*/  UTCATOMSWS.AND URZ, UR5 ;  /* 0x0000000500ff79e3 */ /* 0x0009e20008000000 */
[----:B------:R-:W3:Y:S01]  /*46c0*/  REDUX UR7, R0 ;  /* 0x00000000000773c4 */ /* 0x000ee20000000000 */
[----:B-1----:R-:W-:Y:S01]  /*46d0*/  ISETP.EQ.U32.AND P0, PT, R2, UR4, PT ;  /* 0x0000000402007c0c */ /* 0x002fe2000bf02070 */
[----:B--2---:R-:W-:Y:S01]  /*46e0*/  IMAD.U32 R2, RZ, RZ, UR6 ;  /* 0x00000006ff027e24 */ /* 0x004fe2000f8e00ff */
[----:B---3--:R-:W-:-:S11]  /*46f0*/  MOV R3, UR7 ;  /* 0x0000000700037c02 */ /* 0x008fd60008000f00 */
[----:B------:R4:W-:Y:S04]  /*4700*/  @P0 ATOMS.AND RZ, [UR8+0x14], R3 ;  /* 0x00001403ffff098c */ /* 0x0009e8000a800008 */
[----:B------:R4:W-:Y:S01]  /*4710*/  @P0 ATOMS.AND RZ, [UR8+0x18], R2 ;  /* 0x00001802ffff098c */ /* 0x0009e2000a800008 */
[----:B------:R-:W-:Y:S05]  /*4720*/  BRA `(.L_x_86) ;  /* 0x0000000000147947 */ /* 0x000fea0003800000 */
.L_x_85:
[----:B------:R-:W-:Y:S02]  /*4730*/  MOV R2, 0x4750 ;  /* 0x0000475000027802 */ /* 0x000fe40000000f00 */
[----:B---3-5:R-:W-:Y:S05]  /*4740*/  CALL.REL.NOINC `($__internal_0_$__cuda_sm10x_tcgen05_guardrail_trap_col_being_dealloced_not_returned_by_alloc) ;  /* 0x0000006400a87944 */ /* 0x028fea0003c00000 */
[----:B------:R-:W-:Y:S05]  /*4750*/  BRA `(.L_x_86) ;  /* 0x0000000000087947 */ /* 0x000fea0003800000 */
.L_x_84:
[----:B------:R-:W-:Y:S02]  /*4760*/  MOV R2, 0x4780 ;  /* 0x0000478000027802 */ /* 0x000fe40000000f00 */
[----:B---3-5:R-:W-:Y:S05]  /*4770*/  CALL.REL.NOINC `($__internal_2_$__cuda_sm10x_tcgen05_guardrail_trap_unallocated_columns_being_dealloced) ;  /* 0x0000006400b47944 */ /* 0x028fea0003c00000 */
.L_x_86:
[----:B------:R-:W-:Y:S01]  /*4780*/  NOP ;  /* 0x0000000000007918 */ /* 0x000fe20000000000 */
[----:B----4-:R-:W-:Y:S05]  /*4790*/  EXIT ;  /* 0x000000000000794d */ /* 0x010fea0003800000 */
.L_x_57:
[----:B------:R-:W-:-:S09]  /*47a0*/  UISETP.NE.OR UP0, UPT, UR18, 0x3, !UP3 ;  /* 0x000000031200788c */ /* 0x000fd2000df05670 */
[----:B------:R-:W-:Y:S05]  /*47b0*/  BRA.U UP0, `(.L_x_87) ;  /* 0x0000001100b87547 */ /* 0x000fea000b800000 */
[----:B------:R-:W1:Y:S01]  /*47c0*/  LDCU UR31, c[0x0][0x370] ;  /* 0x00006e00ff1f77ac */ /* 0x000e620008000800 */
[----:B------:R-:W2:Y:S01]  /*47d0*/  LDC.64 R16, c[0x0][0x348] ;  /* 0x0000d200ff107b82 */ /* 0x000ea20000000a00 */
[----:B------:R-:W-:Y:S02]  /*47e0*/  HFMA2 R13, -RZ, RZ, 0, 0 ;  /* 0x00000000ff0d7431 */ /* 0x000fe400000001ff */
[----:B------:R-:W-:Y:S01]  /*47f0*/  IMAD.MOV.U32 R15, RZ, RZ, 0x1 ;  /* 0x00000001ff0f7424 */ /* 0x000fe200078e00ff */
[----:B------:R-:W1:Y:S01]  /*4800*/  LDCU.128 UR48, c[0x0][0xb10] ;  /* 0x00016200ff3077ac */ /* 0x000e620008000c00 */
[----:B------:R-:W-:Y:S01]  /*4810*/  IMAD.MOV.U32 R14, RZ, RZ, RZ ;  /* 0x000000ffff0e7224 */ /* 0x000fe200078e00ff */
[----:B------:R-:W-:Y:S01]  /*4820*/  MOV R7, 0x2000 ;  /* 0x0000200000077802 */ /* 0x000fe20000000f00 */
[----:B------:R-:W3:Y:S01]  /*4830*/  LDCU UR30, c[0x0][0x374] ;  /* 0x00006e80ff1e77ac */ /* 0x000ee20008000800 */
[----:B------:R-:W4:Y:S01]  /*4840*/  LDC.64 R2, c[0x0][0x888] ;  /* 0x00022200ff027b82 */ /* 0x000f220000000a00 */
[----:B------:R-:W3:Y:S01]  /*4850*/  LDCU UR15, c[0x0][0xb0c] ;  /* 0x00016180ff0f77ac */ /* 0x000ee20008000800 */
[----:B------:R-:W2:Y:S06]  /*4860*/  LDCU UR46, c[0x0][0xb20] ;  /* 0x00016400ff2e77ac */ /* 0x000eac0008000800 */
[----:B------:R-:W4:Y:S01]  /*4870*/  LDC.64 R4, c[0x0][0x890] ;  /* 0x00022400ff047b82 */ /* 0x000f220000000a00 */
[----:B------:R-:W2:Y:S01]  /*4880*/  LDCU UR4, c[0x0][0xb30] ;  /* 0x00016600ff0477ac */ /* 0x000ea20008000800 */
[----:B------:R-:W-:Y:S01]  /*4890*/  UMOV UR21, 0x400 ;  /* 0x0000040000157882 */ /* 0x000fe20000000000 */
[----:B-1----:R-:W-:-:S02]  /*48a0*/  UIMAD.WIDE.U32 UR6, UR31, UR48, URZ ;  /* 0x000000301f0672a5 */ /* 0x002fc4000f8e00ff */
[----:B---3--:R-:W-:Y:S02]  /*48b0*/  UIMAD.WIDE.U32 UR8, UR30, UR51, URZ ;  /* 0x000000331e0872a5 */ /* 0x008fe4000f8e00ff */
[----:B------:R-:W-:Y:S02]  /*48c0*/  ULEA UR21, UR47, UR21, 0x18 ;  /* 0x000000152f157291 */ /* 0x000fe4000f8ec0ff */
[----:B------:R-:W-:Y:S02]  /*48d0*/  UPLOP3.LUT UP2, UPT, UPT, UPT, UPT, 0x40, 0x4 ;  /* 0x000000000004789c */ /* 0x000fe40003f4e870 */
[----:B------:R-:W-:Y:S01]  /*48e0*/  UIADD3 UR37, UPT, UPT, UR21, 0x58, URZ ;  /* 0x0000005815257890 */ /* 0x000fe2000fffe0ff */
[----:B------:R-:W-:Y:S01]  /*48f0*/  UMOV UR6, UR7 ;  /* 0x0000000700067c82 */ /* 0x000fe20008000000 */
[----:B------:R-:W-:Y:S01]  /*4900*/  UMOV UR38, UR9 ;  /* 0x0000000900267c82 */ /* 0x000fe20008000000 */
[----:B------:R-:W-:Y:S02]  /*4910*/  UISETP.GE.AND UP0, UPT, UR45, 0x1, UPT ;  /* 0x000000012d00788c */ /* 0x000fe4000bf06270 */
[----:B------:R-:W-:Y:S01]  /*4920*/  UISETP.NE.AND UP4, UPT, UR45, 0x1, UPT ;  /* 0x000000012d00788c */ /* 0x000fe2000bf85270 */
[----:B------:R-:W1:Y:S01]  /*4930*/  LDCU.64 UR22, c[0x0][0xb28] ;  /* 0x00016500ff1677ac */ /* 0x000e620008000a00 */
[----:B------:R-:W-:-:S02]  /*4940*/  UISETP.NE.AND UP6, UPT, UR15, 0x1, UPT ;  /* 0x000000010f00788c */ /* 0x000fc4000bfc5270 */
[----:B------:R-:W-:Y:S02]  /*4950*/  UISETP.NE.AND UP5, UPT, UR50, 0x1, UPT ;  /* 0x000000013200788c */ /* 0x000fe4000bfa5270 */
[----:B------:R-:W-:Y:S02]  /*4960*/  UIADD3 UR41, UPT, UPT, UR21, 0x40, URZ ;  /* 0x0000004015297890 */ /* 0x000fe4000fffe0ff */
[----:B------:R-:W-:Y:S02]  /*4970*/  UIADD3 UR33, UPT, UPT, UR21, 0x48, URZ ;  /* 0x0000004815217890 */ /* 0x000fe4000fffe0ff */
[----:B------:R-:W-:Y:S02]  /*4980*/  UIADD3 UR25, UPT, UPT, UR21, 0x50, URZ ;  /* 0x0000005015197890 */ /* 0x000fe4000fffe0ff */
[----:B------:R-:W-:Y:S02]  /*4990*/  UPRMT UR37, UR47, 0x654, UR37 ;  /* 0x000006542f257896 */ /* 0x000fe40008000025 */
[----:B------:R-:W-:-:S02]  /*49a0*/  USHF.R.U32.HI UR39, URZ, UR49, UR6 ;  /* 0x00000031ff277299 */ /* 0x000fc40008011606 */
[----:B--2---:R-:W-:Y:S02]  /*49b0*/  USHF.R.U32.HI UR38, URZ, UR46, UR38 ;  /* 0x0000002eff267299 */ /* 0x004fe40008011626 */
[----:B------:R-:W-:-:S11]  /*49c0*/  UISETP.NE.AND UP3, UPT, UR4, 0x1, UPT ;  /* 0x000000010400788c */ /* 0x000fd6000bf65270 */
.L_x_98:
[C---:B------:R-:W-:Y:S02]  /*49d0*/  LEA R12, R14.reuse, UR21, 0x3 ;  /* 0x000000150e0c7c11 */ /* 0x040fe4000f8e18ff */
[----:B------:R-:W-:Y:S02]  /*49e0*/  SHF.L.U32 R9, R13, 0x1f, RZ ;  /* 0x0000001f0d097819 */ /* 0x000fe400000006ff */
[----:B------:R-:W-:Y:S02]  /*49f0*/  LEA R10, R14, UR21, 0x4 ;  /* 0x000000150e0a7c11 */ /* 0x000fe4000f8e20ff */
[----:B------:R-:W2:Y:S02]  /*4a00*/  SYNCS.PHASECHK.TRANS64.TRYWAIT P0, [R12+URZ+0x90], R9 ;  /* 0x000090090c0075a7 */ /* 0x000ea400080011ff */
[----:B--23--:R-:W-:Y:S05]  /*4a10*/  @!P0 BRA `(.L_x_88) ;  /* 0x0000005c00a48947 */ /* 0x00cfea0003800000 */
.L_x_181:
[----:B--2---:R-:W2:Y:S01]  /*4a20*/  LDS.128 R8, [R10+0x120] ;  /* 0x000120000a087984 */ /* 0x004ea20000000c00 */
[----:B------:R-:W-:Y:S01]  /*4a30*/  UISETP.GE.AND UP0, UPT, UR45, 0x1, UPT ;  /* 0x000000012d00788c */ /* 0x000fe2000bf06270 */
[----:B------:R-:W-:Y:S01]  /*4a40*/  @!PT LDS RZ, [RZ] ;  /* 0x00000000fffff984 */ /* 0x000fe20000000800 */
[----:B------:R-:W-:Y:S01]  /*4a50*/  @!PT LDS RZ, [RZ] ;  /* 0x00000000fffff984 */ /* 0x000fe20000000800 */
[----:B------:R-:W-:Y:S01]  /*4a60*/  @!PT LDS RZ, [RZ] ;  /* 0x00000000fffff984 */ /* 0x000fe20000000800 */
[----:B------:R-:W-:Y:S01]  /*4a70*/  @!PT LDS RZ, [RZ] ;  /* 0x00000000fffff984 */ /* 0x000fe20000000800 */
[----:B------:R3:W-:Y:S06]  /*4a80*/  MEMBAR.ALL.CTA ;  /* 0x0000000000007992 */ /* 0x0007ec0000008000 */
[----:B---3--:R-:W3:Y:S01]  /*4a90*/  FENCE.VIEW.ASYNC.S ;  /* 0x00000000000073c6 */ /* 0x008ee20000000000 */
[----:B--2---:R-:W-:Y:S11]  /*4aa0*/  LOP3.LUT P0, RZ, R10, 0x1, RZ, 0xc0, !PT ;  /* 0x000000010aff7812 */ /* 0x004ff6000780c0ff */
[----:B------:R-:W-:Y:S02]  /*4ab0*/  @!UPT UIADD3 URZ, UPT, UPT, URZ, URZ, URZ ;  /* 0x000000fffffff290 */ /* 0x000fe4000fffe0ff */
[----:B---3--:R-:W-:Y:S01]  /*4ac0*/  VOTEU.ANY UP1, P0 ;  /* 0x0000000000ff7886 */ /* 0x008fe20000020100 */
[----:B------:R-:W-:Y:S11]  /*4ad0*/  PLOP3.LUT P0, PT, PT, PT, UP1, 0x80, 0x8 ;  /* 0x000000000008781c */ /* 0x000ff60003f0f018 */
[----:B------:R-:W-:Y:S02]  /*4ae0*/  @!UPT UIADD3 URZ, UPT, UPT, URZ, URZ, URZ ;  /* 0x000000fffffff290 */ /* 0x000fe4000fffe0ff */
[----:B------:R-:W-:Y:S02]  /*4af0*/  @P0 SHF.R.U32.HI R0, RZ, 0x10, R9 ;  /* 0x00000010ff000819 */ /* 0x000fe40000011609 */
[----:B------:R-:W-:Y:S02]  /*4b00*/  @P0 MOV R6, R8 ;  /* 0x0000000800060202 */ /* 0x000fe40000000f00 */
[----:B------:R-:W-:Y:S01]  /*4b10*/  @P0 R2UR UR4, R0 ;  /* 0x00000000000402ca */ /* 0x000fe200000e0000 */
[----:B------:R-:W-:Y:S01]  /*4b20*/  VIADD R0, R12, 0xa0 ;  /* 0x000000a00c007836 */ /* 0x000fe20000000000 */
[----:B------:R-:W-:Y:S02]  /*4b30*/  @P0 LOP3.LUT R8, R9, 0xffff, RZ, 0xc0, !PT ;  /* 0x0000ffff09080812 */ /* 0x000fe400078ec0ff */
[----:B------:R-:W-:Y:S02]  /*4b40*/  @P0 R2UR UR6, R6 ;  /* 0x00000000060602ca */ /* 0x000fe400000e0000 */
[----:B------:R-:W-:Y:S02]  /*4b50*/  PRMT R0, RZ, 0x654, R0 ;  /* 0x00000654ff007816 */ /* 0x000fe40000000000 */
[----:B------:R-:W-:Y:S02]  /*4b60*/  @P0 R2UR UR5, R8 ;  /* 0x00000000080502ca */ /* 0x000fe400000e0000 */
[----:B------:R2:W-:Y:S03]  /*4b70*/  SYNCS.ARRIVE.TRANS64.RED.A1T0 RZ, [R0+URZ], RZ ;  /* 0x000000ff00ff79a7 */ /* 0x0005e600081004ff */
[----:B------:R-:W-:Y:S04]  /*4b80*/  @UP1 UMOV UR29, UR4 ;  /* 0x00000004001d1c82 */ /* 0x000fe80008000000 */
[----:B------:R-:W-:Y:S04]  /*4b90*/  @UP1 UMOV UR14, UR6 ;  /* 0x00000006000e1c82 */ /* 0x000fe80008000000 */
[----:B------:R-:W-:Y:S01]  /*4ba0*/  @UP1 UMOV UR13, UR5 ;  /* 0x00000005000d1c82 */ /* 0x000fe20008000000 */
[----:B------:R-:W-:Y:S05]  /*4bb0*/  BRA.U !UP0, `(.L_x_89) ;  /* 0x0000000108a47547 */ /* 0x000fea000b800000 */
[----:B------:R-:W-:Y:S02]  /*4bc0*/  UIMAD.WIDE.U32 UR16, UR13, UR51, URZ ;  /* 0x000000330d1072a5 */ /* 0x000fe4000f8e00ff */
[----:B------:R-:W-:Y:S02]  /*4bd0*/  UIMAD.WIDE.U32 UR18, UR14, UR48, URZ ;  /* 0x000000300e1272a5 */ /* 0x000fe4000f8e00ff */
[----:B------:R-:W-:Y:S02]  /*4be0*/  USEL UR4, UR30, UR38, !UP5 ;  /* 0x000000261e047287 */ /* 0x000fe4000e800000 */
[----:B------:R-:W-:Y:S02]  /*4bf0*/  USEL UR7, UR31, UR39, !UP6 ;  /* 0x000000271f077287 */ /* 0x000fe4000f000000 */
[----:B-1----:R-:W-:Y:S02]  /*4c00*/  UIMAD.WIDE.U32 UR8, UR4, UR22, URZ ;  /* 0x00000016040872a5 */ /* 0x002fe4000f8e00ff */
[----:B------:R-:W-:Y:S01]  /*4c10*/  UIMAD.WIDE.U32 UR10, UR7, UR22, URZ ;  /* 0x00000016070a72a5 */ /* 0x000fe2000f8e00ff */
[----:B------:R-:W-:Y:S02]  /*4c20*/  UMOV UR5, UR17 ;  /* 0x0000001100057c82 */ /* 0x000fe40008000000 */
[----:B------:R-:W-:Y:S03]  /*4c30*/  USHF.R.U32.HI UR6, URZ, UR46, UR5 ;  /* 0x0000002eff067299 */ /* 0x000fe60008011605 */
[----:B------:R-:W-:Y:S01]  /*4c40*/  UMOV UR5, UR19 ;  /* 0x0000001300057c82 */ /* 0x000fe20008000000 */
[----:B------:R-:W-:Y:S02]  /*4c50*/  USEL UR6, UR13, UR6, !UP5 ;  /* 0x000000060d067287 */ /* 0x000fe4000e800000 */
[----:B------:R-:W-:Y:S03]  /*4c60*/  USHF.R.U32.HI UR12, URZ, UR49, UR5 ;  /* 0x00000031ff0c7299 */ /* 0x000fe60008011605 */
[----:B------:R-:W-:Y:S02]  /*4c70*/  UMOV UR5, UR9 ;  /* 0x0000000900057c82 */ /* 0x000fe40008000000 */
[----:B------:R-:W-:Y:S03]  /*4c80*/  @UP4 USHF.R.U32.HI UR4, URZ, UR23, UR5 ;  /* 0x00000017ff044299 */ /* 0x000fe60008011605 */
[----:B------:R-:W-:Y:S01]  /*4c90*/  UMOV UR5, UR11 ;  /* 0x0000000b00057c82 */ /* 0x000fe20008000000 */
[----:B------:R-:W-:Y:S02]  /*4ca0*/  UIMAD UR4, UR45, UR4, URZ ;  /* 0x000000042d0472a4 */ /* 0x000fe4000f8e02ff */
[----:B------:R-:W-:Y:S02]  /*4cb0*/  @UP4 USHF.R.U32.HI UR7, URZ, UR23, UR5 ;  /* 0x00000017ff074299 */ /* 0x000fe40008011605 */
[----:B------:R-:W-:Y:S02]  /*4cc0*/  UIMAD.WIDE.U32 UR10, UR6, UR22, URZ ;  /* 0x00000016060a72a5 */ /* 0x000fe4000f8e00ff */
[----:B------:R-:W-:Y:S02]  /*4cd0*/  USEL UR5, UR14, UR12, !UP6 ;  /* 0x0000000c0e057287 */ /* 0x000fe4000f000000 */
[----:B------:R-:W-:Y:S02]  /*4ce0*/  UIMAD UR8, UR45, UR7, URZ ;  /* 0x000000072d0872a4 */ /* 0x000fe4000f8e02ff */
[----:B------:R-:W-:Y:S03]  /*4cf0*/  UISETP.GE.AND UP0, UPT, UR6, UR4, UPT ;  /* 0x000000040600728c */ /* 0x000fe6000bf06270 */
[----:B------:R-:W-:Y:S01]  /*4d00*/  UMOV UR4, UR11 ;  /* 0x0000000b00047c82 */ /* 0x000fe20008000000 */
[----:B------:R-:W-:Y:S02]  /*4d10*/  UISETP.GE.OR UP0, UPT, UR5, UR8, UP0 ;  /* 0x000000080500728c */ /* 0x000fe40008706670 */
[----:B------:R-:W-:Y:S02]  /*4d20*/  USHF.R.U32.HI UR4, URZ, UR23, UR4 ;  /* 0x00000017ff047299 */ /* 0x000fe40008011604 */
[----:B------:R-:W-:Y:S02]  /*4d30*/  UIMAD.WIDE.U32 UR8, UR5, UR22, URZ ;  /* 0x00000016050872a5 */ /* 0x000fe4000f8e00ff */
[----:B------:R-:W-:Y:S04]  /*4d40*/  USEL UR10, UR6, UR4, !UP4 ;  /* 0x00000004060a7287 */ /* 0x000fe8000e000000 */
[----:B------:R-:W-:Y:S01]  /*4d50*/  UIADD3 UR11, UPT, UPT, -UR10, URZ, URZ ;  /* 0x000000ff0a0b7290 */ /* 0x000fe2000fffe1ff */
[----:B------:R-:W-:Y:S02]  /*4d60*/  @!UP0 UMOV UR4, UR9 ;  /* 0x0000000900048c82 */ /* 0x000fe40008000000 */
[----:B------:R-:W-:Y:S02]  /*4d70*/  @!UP0 USHF.R.U32.HI UR4, URZ, UR23, UR4 ;  /* 0x00000017ff048299 */ /* 0x000fe40008011604 */
[----:B------:R-:W-:Y:S02]  /*4d80*/  UIMAD UR8, UR45, UR11, UR6 ;  /* 0x0000000b2d0872a4 */ /* 0x000fe4000f8e0206 */
[----:B------:R-:W-:Y:S04]  /*4d90*/  @!UP0 USEL UR4, UR5, UR4, !UP4 ;  /* 0x0000000405048287 */ /* 0x000fe8000e000000 */
[----:B------:R-:W-:Y:S02]  /*4da0*/  @!UP0 UIMAD UR7, UR7, UR8, UR4 ;  /* 0x00000008070782a4 */ /* 0x000fe4000f8e0204 */
[----:B------:R-:W-:Y:S02]  /*4db0*/  @!UP0 UIADD3 UR9, UPT, UPT, UR10, -UR4, URZ ;  /* 0x800000040a098290 */ /* 0x000fe4000fffe0ff */
[----:B------:R-:W-:Y:S02]  /*4dc0*/  UIADD3 UR8, UPT, UPT, -UR6, URZ, URZ ;  /* 0x000000ff06087290 */ /* 0x000fe4000fffe1ff */
[----:B------:R-:W-:Y:S02]  /*4dd0*/  UIADD3 UR4, UPT, UPT, -UR5, URZ, URZ ;  /* 0x000000ff05047290 */ /* 0x000fe4000fffe1ff */
[----:B------:R-:W-:Y:S03]  /*4de0*/  @!UP0 UIMAD UR6, UR9, UR45, UR5 ;  /* 0x0000002d090682a4 */ /* 0x000fe6000f8e0205 */
[----:B------:R-:W-:Y:S01]  /*4df0*/  @!UP0 UMOV UR5, UR7 ;  /* 0x0000000700058c82 */ /* 0x000fe20008000000 */
[----:B------:R-:W-:Y:S02]  /*4e00*/  UIMAD UR7, UR15, UR4, UR14 ;  /* 0x000000040f0772a4 */ /* 0x000fe4000f8e020e */
[----:B------:R-:W-:Y:S02]  /*4e10*/  UIMAD UR4, UR50, UR8, UR13 ;  /* 0x00000008320472a4 */ /* 0x000fe4000f8e020d */
[----:B------:R-:W-:Y:S02]  /*4e20*/  UIMAD UR14, UR5, UR15, UR7 ;  /* 0x0000000f050e72a4 */ /* 0x000fe4000f8e0207 */
[----:B------:R-:W-:Y:S11]  /*4e30*/  UIMAD UR13, UR6, UR50, UR4 ;  /* 0x00000032060d72a4 */ /* 0x000ff6000f8e0204 */
[----:B------:R-:W-:Y:S01]  /*4e40*/  @!UPT UIADD3 URZ, UPT, UPT, URZ, URZ, URZ ;  /* 0x000000fffffff290 */ /* 0x000fe2000fffe0ff */
.L_x_89:
[----:B------:R-:W3:Y:S01]  /*4e50*/  @!UP3 LDCU.128 UR8, c[0x0][0xb10] ;  /* 0x00016200ff08b7ac */ /* 0x000ee20008000c00 */
[C---:B----4-:R-:W-:Y:S02]  /*4e60*/  ISETP.NE.U32.AND P1, PT, R4.reuse, RZ, PT ;  /* 0x000000ff0400720c */ /* 0x050fe40003f25070 */
[----:B------:R-:W-:Y:S02]  /*4e70*/  ISETP.NE.U32.AND P0, PT, R4, RZ, PT ;  /* 0x000000ff0400720c */ /* 0x000fe40003f05070 */
[C---:B------:R-:W-:Y:S02]  /*4e80*/  ISETP.NE.AND.EX P1, PT, R5.reuse, RZ, PT, P1 ;  /* 0x000000ff0500720c */ /* 0x040fe40003f25310 */
[----:B------:R-:W-:Y:S01]  /*4e90*/  ISETP.NE.AND.EX P0, PT, R5, RZ, PT, P0 ;  /* 0x000000ff0500720c */ /* 0x000fe20003f05300 */
[----:B------:R-:W4:Y:S01]  /*4ea0*/  @!UP3 LDCU UR5, c[0x0][0xb0c] ;  /* 0x00016180ff05b7ac */ /* 0x000f220008000800 */
[----:B------:R-:W-:Y:S01]  /*4eb0*/  SHF.L.U32 R9, R15, 0x1f, RZ ;  /* 0x0000001f0f097819 */ /* 0x000fe200000006ff */
[----:B------:R-:W-:Y:S02]  /*4ec0*/  USHF.L.U32 UR42, UR24, 0x8, URZ ;  /* 0x00000008182a7899 */ /* 0x000fe400080006ff */
[----:B------:R-:W-:Y:S02]  /*4ed0*/  USHF.L.U32 UR43, UR20, 0x6, URZ ;  /* 0x00000006142b7899 */ /* 0x000fe400080006ff */
[----:B---3--:R-:W-:Y:S07]  /*4ee0*/  UIMAD.WIDE.U32 UR6, UR14, UR8, URZ ;  /* 0x000000080e0672a5 */ /* 0x008fee000f8e00ff */
[----:B------:R-:W-:Y:S01]  /*4ef0*/  @!UP3 UMOV UR4, UR7 ;  /* 0x000000070004bc82 */ /* 0x000fe20008000000 */
[----:B----4-:R-:W-:Y:S02]  /*4f00*/  @!UP3 UISETP.NE.AND UP0, UPT, UR5, 0x1, UPT ;  /* 0x000000010500b88c */ /* 0x010fe4000bf05270 */
[----:B------:R-:W-:Y:S02]  /*4f10*/  @!UP3 USHF.R.U32.HI UR4, URZ, UR9, UR4 ;  /* 0x00000009ff04b299 */ /* 0x000fe40008011604 */
[----:B------:R-:W-:Y:S02]  /*4f20*/  UIMAD.WIDE.U32 UR6, UR13, UR11, URZ ;  /* 0x0000000b0d0672a5 */ /* 0x000fe4000f8e00ff */
[----:B------:R-:W-:Y:S02]  /*4f30*/  @!UP3 USEL UR8, UR14, UR4, !UP0 ;  /* 0x000000040e08b287 */ /* 0x000fe4000c000000 */
[----:B------:R-:W-:Y:S03]  /*4f40*/  @!UP3 UISETP.NE.AND UP0, UPT, UR10, 0x1, UPT ;  /* 0x000000010a00b88c */ /* 0x000fe6000bf05270 */
[----:B------:R-:W-:Y:S02]  /*4f50*/  @!UP3 UMOV UR6, UR7 ;  /* 0x000000070006bc82 */ /* 0x000fe40008000000 */
[----:B------:R-:W3:Y:S02]  /*4f60*/  @!UP3 LDCU UR4, c[0x0][0xb20] ;  /* 0x00016400ff04b7ac */ /* 0x000ee40008000800 */
[----:B---3--:R-:W-:Y:S04]  /*4f70*/  @!UP3 USHF.R.U32.HI UR6, URZ, UR4, UR6 ;  /* 0x00000004ff06b299 */ /* 0x008fe80008011606 */
[----:B------:R-:W-:Y:S04]  /*4f80*/  @!UP3 USEL UR6, UR13, UR6, !UP0 ;  /* 0x000000060d06b287 */ /* 0x000fe8000c000000 */
[----:B------:R-:W-:Y:S02]  /*4f90*/  @!UP3 UIADD3 UR4, UPT, UPT, -UR8, UR6, URZ ;  /* 0x000000060804b290 */ /* 0x000fe4000fffe1ff */
[----:B------:R-:W-:Y:S02]  /*4fa0*/  @!UP3 UIADD3 UR6, UPT, UPT, UR8, -UR6, URZ ;  /* 0x800000060806b290 */ /* 0x000fe4000fffe0ff */
[----:B------:R-:W-:Y:S02]  /*4fb0*/  @!UP3 UIMAD UR14, UR4, UR5, UR14 ;  /* 0x00000005040eb2a4 */ /* 0x000fe4000f8e020e */
[----:B------:R-:W-:Y:S01]  /*4fc0*/  @!UP3 UIMAD UR13, UR6, UR10, UR13 ;  /* 0x0000000a060db2a4 */ /* 0x000fe2000f8e020d */
[----:B------:R-:W-:Y:S11]  /*4fd0*/  BRA.U UP2, `(.L_x_90) ;  /* 0x0000000102107547 */ /* 0x000ff6000b800000 */
[----:B--2---:R-:W-:Y:S04]  /*4fe0*/  MOV R0, UR52 ;  /* 0x0000003400007c02 */ /* 0x004fe80008000f00 */
[----:B------:R-:W-:Y:S04]  /*4ff0*/  SHF.L.U32 R11, R0, 0x1f, RZ ;  /* 0x0000001f000b7819 */ /* 0x000fe800000006ff */
[----:B------:R-:W2:Y:S02]  /*5000*/  SYNCS.PHASECHK.TRANS64.TRYWAIT P2, [UR21+0x88], R11 ;  /* 0x0000880bff0075a7 */ /* 0x000ea40008041115 */
[----:B--2---:R-:W-:Y:S05]  /*5010*/  @!P2 BRA `(.L_x_91) ;  /* 0x000000580038a947 */ /* 0x004fea0003800000 */
.L_x_90:
[----:B------:R-:W-:Y:S05]  /*5020*/  @!P1 BRA `(.L_x_92) ;  /* 0x0000000000309947 */ /* 0x000fea0003800000 */
[----:B------:R-:W-:Y:S01]  /*5030*/  ISETP.NE.U32.AND P1, PT, R2, RZ, PT ;  /* 0x000000ff0200720c */ /* 0x000fe20003f25070 */
[----:B------:R-:W3:Y:S01]  /*5040*/  LDCU.64 UR4, c[0x0][0x358] ;  /* 0x00006b00ff0477ac */ /* 0x000ee20008000a00 */
[----:B------:R-:W-:Y:S02]  /*5050*/  IMAD.MOV.U32 R80, RZ, RZ, 0x1 ;  /* 0x00000001ff507424 */ /* 0x000fe400078e00ff */
[----:B------:R-:W-:Y:S11]  /*5060*/  ISETP.NE.AND.EX P1, PT, R3, RZ, PT, P1 ;  /* 0x000000ff0300720c */ /* 0x000ff60003f25310 */
[----:B------:R-:W-:Y:S02]  /*5070*/  @!UPT UIADD3 URZ, UPT, UPT, URZ, URZ, URZ ;  /* 0x000000fffffff290 */ /* 0x000fe4000fffe0ff */
[----:B--2---:R-:W2:Y:S01]  /*5080*/  @P1 LDC.64 R10, c[0x0][0x888] ;  /* 0x00022200ff0a1b82 */ /* 0x004ea20000000a00 */
[----:B------:R-:W-:Y:S04]  /*5090*/  @P1 IMAD R0, R4, UR36, RZ ;  /* 0x0000002404001c24 */ /* 0x000fe8000f8e02ff */
[----:B--2---:R-:W-:Y:S04]  /*50a0*/  @P1 IMAD.WIDE R10, R0, 0x4, R10 ;  /* 0x00000004000a1825 */ /* 0x004fe800078e020a */
[----:B------:R-:W-:Y:S01]  /*50b0*/  HFMA2 R0, -RZ, RZ, 0, 5.9604644775390625e-08 ;  /* 0x00000001ff007431 */ /* 0x000fe200000001ff */
[----:B---3-5:R3:W5:Y:S04]  /*50c0*/  @P1 LDG.E R41, desc[UR4][R10.64] ;  /* 0x000000040a291981 */ /* 0x028768000c1e1900 */
[----:B------:R-:W-:Y:S01]  /*50d0*/  @!P1 PRMT R80, R0, 0x7610, R80 ;  /* 0x0000761000509816 */ /* 0x000fe20000000050 */
[----:B---3--:R-:W4:Y:S06]  /*50e0*/  @!P1 LDC R41, c[0x0][0x880] ;  /* 0x00022000ff299b82 */ /* 0x008f2c0000000800 */
.L_x_92:
[----:B----45:R-:W-:Y:S01]  /*50f0*/  @!P0 FSETP.EQ.AND P1, PT, R41, RZ, PT ;  /* 0x000000ff2900820b */ /* 0x030fe20003f22000 */
[----:B------:R-:W-:Y:S01]  /*5100*/  @!UPT UIADD3 URZ, UPT, UPT, URZ, URZ, URZ ;  /* 0x000000fffffff290 */ /* 0x000fe2000fffe0ff */
[----:B------:R-:W-:Y:S11]  /*5110*/  @!P0 BRA `(.L_x_93) ;  /* 0x0000000000188947 */ /* 0x000ff60003800000 */
[----:B------:R-:W-:Y:S02]  /*5120*/  LOP3.LUT P0, RZ, R80, 0xff, RZ, 0xc0, !PT ;  /* 0x000000ff50ff7812 */ /* 0x000fe4000780c0ff */
[----:B------:R-:W-:Y:S04]  /*5130*/  ISETP.NE.U32.AND P1, PT, R2, RZ, PT ;  /* 0x000000ff0200720c */ /* 0x000fe80003f25070 */
[----:B------:R-:W-:Y:S04]  /*5140*/  ISETP.NE.AND.EX P1, PT, R3, RZ, PT, P1 ;  /* 0x000000ff0300720c */ /* 0x000fe80003f25310 */
[----:B------:R-:W-:Y:S03]  /*5150*/  PLOP3.LUT P1, PT, P1, PT, PT, 0x8, 0x80 ;  /* 0x000000000080781c */ /* 0x000fe60000f2e170 */
[----:B------:R-:W-:Y:S11]  /*5160*/  @P0 FSETP.EQ.AND P1, PT, R41, RZ, PT ;  /* 0x000000ff2900020b */ /* 0x000ff60003f22000 */
[----:B------:R-:W-:Y:S02]  /*5170*/  @!UPT UIADD3 URZ, UPT, UPT, URZ, URZ, URZ ;  /* 0x000000fffffff290 */ /* 0x000fe4000fffe0ff */
.L_x_93:
[----:B------:R-:W3:Y:S01]  /*5180*/  SYNCS.PHASECHK.TRANS64.TRYWAIT P2, [UR21+0x60], R9 ;  /* 0x00006009ff0075a7 */ /* 0x000ee20008041115 */
[----:B------:R-:W-:Y:S04]  /*5190*/  ELECT P0, URZ, PT ;  /* 0x0000000000ff782f */ /* 0x000fe80003800000 */
[----:B------:R-:W-:Y:S11]  /*51a0*/  PLOP3.LUT P1, PT, P1, P0, PT, 0xf2, 0x2f ;  /* 0x00000000002f781c */ /* 0x000ff60000f21e72 */
[----:B------:R-:W-:Y:S02]  /*51b0*/  @!UPT UIADD3 URZ, UPT, UPT, URZ, URZ, URZ ;  /* 0x000000fffffff290 */ /* 0x000fe4000fffe0ff */
[----:B------:R-:W-:Y:S05]  /*51c0*/  @!P1 IADD3 R8, P0, PT, R16, 0x580, RZ ;  /* 0x0000058010089810 */ /* 0x000fea0007f1e0ff */
[----:B------:R-:W-:Y:S01]  /*51d0*/  @!P1 IMAD.X R6, RZ, RZ, R17, P0 ;  /* 0x000000ffff069224 */ /* 0x000fe200000e0611 */
[----:B---3--:R-:W-:Y:S07]  /*51e0*/  @!P2 BRA `(.L_x_94) ;  /* 0x0000005400dca947 */ /* 0x008fee0003800000 */
.L_x_184:
[----:B------:R-:W-:Y:S01]  /*51f0*/  @!P1 R2UR UR5, R8 ;  /* 0x00000000080592ca */ /* 0x000fe200000e0000 */
[----:B------:R-:W-:Y:S01]  /*5200*/  VOTEU.ALL UP0, P1 ;  /* 0x0000000000ff7886 */ /* 0x000fe20000800000 */
[----:B------:R-:W-:Y:S01]  /*5210*/  @!P1 R2UR UR4, R6 ;  /* 0x00000000060492ca */ /* 0x000fe200000e0000 */
[----:B------:R-:W-:Y:S01]  /*5220*/  UMOV UR16, 0x0 ;  /* 0x0000000000107882 */ /* 0x000fe20000000000 */
[----:B------:R-:W-:Y:S01]  /*5230*/  UMOV UR17, 0x10000000 ;  /* 0x1000000000117882 */ /* 0x000fe20000000000 */
[----:B------:R-:W-:Y:S01]  /*5240*/  UMOV UR44, UR36 ;  /* 0x00000024002c7c82 */ /* 0x000fe20008000000 */
[----:B------:R-:W-:Y:S01]  /*5250*/  @!UP0 UIADD3 UR40, UPT, UPT, UR21, 0x200, URZ ;  /* 0x0000020015288890 */ /* 0x000fe2000fffe0ff */
[----:B--2---:R-:W-:Y:S01]  /*5260*/  @!P1 IMAD.MOV.U32 R0, RZ, RZ, 0x2000 ;  /* 0x00002000ff009424 */ /* 0x004fe200078e00ff */
[----:B------:R-:W-:Y:S01]  /*5270*/  @!UP0 UIADD3 UR10, UPT, UPT, UR42, 0x80, URZ ;  /* 0x000000802a0a8890 */ /* 0x000fe2000fffe0ff */
[----:B------:R-:W-:Y:S01]  /*5280*/  @!P1 IADD3 R8, P0, PT, R16, 0x580, RZ ;  /* 0x0000058010089810 */ /* 0x000fe20007f1e0ff */
[----:B------:R-:W-:Y:S01]  /*5290*/  @!UP0 UIADD3 UR8, UPT, UPT, UR21, 0x1200, URZ ;  /* 0x0000120015088890 */ /* 0x000fe2000fffe0ff */
[----:B------:R-:W-:Y:S02]  /*52a0*/  VOTEU.ALL UP0, P1 ;  /* 0x0000000000ff7886 */ /* 0x000fe40000800000 */
[----:B------:R-:W-:Y:S01]  /*52b0*/  IMAD.U32 R10, RZ, RZ, UR5 ;  /* 0x00000005ff0a7e24 */ /* 0x000fe2000f8e00ff */
[----:B------:R-:W-:Y:S01]  /*52c0*/  UMOV UR9, UR41 ;  /* 0x0000002900097c82 */ /* 0x000fe20008000000 */
[----:B------:R-:W-:Y:S01]  /*52d0*/  IMAD.U32 R11, RZ, RZ, UR4 ;  /* 0x00000004ff0b7e24 */ /* 0x000fe2000f8e00ff */
[----:B------:R-:W-:Y:S01]  /*52e0*/  UMOV UR11, UR43 ;  /* 0x0000002b000b7c82 */ /* 0x000fe20008000000 */
[----:B------:R-:W-:Y:S01]  /*52f0*/  UMOV UR12, UR36 ;  /* 0x00000024000c7c82 */ /* 0x000fe20008000000 */
[----:B------:R-:W-:Y:S01]  /*5300*/  @!P1 R2UR UR4, R10 ;  /* 0x000000000a0492ca */ /* 0x000fe200000e0000 */
[----:B------:R-:W-:Y:S01]  /*5310*/  UPRMT UR6, UR47, 0x654, UR41 ;  /* 0x000006542f067896 */ /* 0x000fe20008000029 */
[----:B------:R-:W-:Y:S01]  /*5320*/  @!P1 R2UR UR5, R11 ;  /* 0x000000000b0592ca */ /* 0x000fe200000e0000 */
[----:B------:R-:W-:Y:S11]  /*5330*/  @!P1 IMAD.X R6, RZ, RZ, R17, P0 ;  /* 0x000000ffff069224 */ /* 0x000ff600000e0611 */
[----:B------:R-:W-:Y:S01]  /*5340*/  @!UPT UIADD3 URZ, UPT, UPT, URZ, URZ, URZ ;  /* 0x000000fffffff290 */ /* 0x000fe2000fffe0ff */
[----:B------:R2:W-:Y:S01]  /*5350*/  @!UP0 UTMALDG.3D [UR40], [UR4], desc[UR16] ;  /* 0x00001028040085b4 */ /* 0x0005e20008011000 */
[----:B------:R-:W-:Y:S05]  /*5360*/  VOTEU.ALL UP0, P1 ;  /* 0x0000000000ff7886 */ /* 0x000fea0000800000 */
[----:B------:R2:W-:Y:S01]  /*5370*/  @!UP0 UTMALDG.3D [UR8], [UR4], desc[UR16] ;  /* 0x00001008040085b4 */ /* 0x0005e20008011000 */
[----:B------:R2:W-:Y:S01]  /*5380*/  @!P1 SYNCS.ARRIVE.TRANS64.RED.A0TR RZ, [UR21+0x40], R0 ;  /* 0x00004000ffff99a7 */ /* 0x0005e20008300415 */
[----:B------:R-:W-:Y:S01]  /*5390*/  SYNCS.ARRIVE.TRANS64.RED.A1T0 RZ, [UR6], RZ ;  /* 0x000000ffffff79a7 */ /* 0x000fe20008100406 */
[----:B------:R-:W3:Y:S02]  /*53a0*/  SYNCS.PHASECHK.TRANS64.TRYWAIT P2, [UR21+0x68], R9 ;  /* 0x00006809ff0075a7 */ /* 0x000ee40008041115 */
[----:B--23--:R-:W-:Y:S05]  /*53b0*/  @!P2 BRA `(.L_x_95) ;  /* 0x000000540080a947 */ /* 0x00cfea0003800000 */
.L_x_186:
        /* <DEDUP_REMOVED lines=10> */
[----:B------:R-:W-:Y:S02]  /*5460*/  @!UP0 UIADD3 UR10, UPT, UPT, UR42, 0xa0, URZ ;  /* 0x000000a02a0a8890 */ /* 0x000fe4000fffe0ff */
[----:B------:R-:W-:Y:S01]  /*5470*/  @!UP0 UIADD3 UR8, UPT, UPT, UR21, 0x3200, URZ ;  /* 0x0000320015088890 */ /* 0x000fe2000fffe0ff */
[----:B------:R-:W-:Y:S01]  /*5480*/  IMAD.U32 R10, RZ, RZ, UR5 ;  /* 0x00000005ff0a7e24 */ /* 0x000fe2000f8e00ff */
[----:B------:R-:W-:Y:S01]  /*5490*/  VOTEU.ALL UP0, P1 ;  /* 0x0000000000ff7886 */ /* 0x000fe20000800000 */
[----:B------:R-:W-:Y:S01]  /*54a0*/  IMAD.U32 R11, RZ, RZ, UR4 ;  /* 0x00000004ff0b7e24 */ /* 0x000fe2000f8e00ff */
[----:B------:R-:W-:Y:S01]  /*54b0*/  UMOV UR9, UR33 ;  /* 0x0000002100097c82 */ /* 0x000fe20008000000 */
[----:B------:R-:W-:Y:S01]  /*54c0*/  UMOV UR11, UR43 ;  /* 0x0000002b000b7c82 */ /* 0x000fe20008000000 */
[----:B------:R-:W-:Y:S01]  /*54d0*/  @!P1 R2UR UR4, R10 ;  /* 0x000000000a0492ca */ /* 0x000fe200000e0000 */
[----:B------:R-:W-:Y:S01]  /*54e0*/  UMOV UR12, UR36 ;  /* 0x00000024000c7c82 */ /* 0x000fe20008000000 */
[----:B------:R-:W-:Y:S01]  /*54f0*/  @!P1 R2UR UR5, R11 ;  /* 0x000000000b0592ca */ /* 0x000fe200000e0000 */
[----:B------:R-:W-:Y:S01]  /*5500*/  UPRMT UR6, UR47, 0x654, UR33 ;  /* 0x000006542f067896 */ /* 0x000fe20008000021 */
[----:B------:R-:W-:Y:S11]  /*5510*/  @!P1 IMAD.X R6, RZ, RZ, R17, P0 ;  /* 0x000000ffff069224 */ /* 0x000ff600000e0611 */
[----:B------:R2:W-:Y:S01]  /*5520*/  @!UP0 UTMALDG.3D [UR32], [UR4], desc[UR16] ;  /* 0x00001020040085b4 */ /* 0x0005e20008011000 */
[----:B------:R-:W-:Y:S05]  /*5530*/  VOTEU.ALL UP0, P1 ;  /* 0x0000000000ff7886 */ /* 0x000fea0000800000 */
[----:B------:R2:W-:Y:S01]  /*5540*/  @!UP0 UTMALDG.3D [UR8], [UR4], desc[UR16] ;  /* 0x00001008040085b4 */ /* 0x0005e20008011000 */
[----:B------:R2:W-:Y:S01]  /*5550*/  @!P1 SYNCS.ARRIVE.TRANS64.RED.A0TR RZ, [UR21+0x48], R0 ;  /* 0x00004800ffff99a7 */ /* 0x0005e20008300415 */
[----:B------:R-:W-:Y:S01]  /*5560*/  SYNCS.ARRIVE.TRANS64.RED.A1T0 RZ, [UR6], RZ ;  /* 0x000000ffffff79a7 */ /* 0x000fe20008100406 */
[----:B------:R-:W3:Y:S02]  /*5570*/  SYNCS.PHASECHK.TRANS64.TRYWAIT P2, [UR21+0x70], R9 ;  /* 0x00007009ff0075a7 */ /* 0x000ee40008041115 */
[----:B--23--:R-:W-:Y:S05]  /*5580*/  @!P2 BRA `(.L_x_96) ;  /* 0x000000540024a947 */ /* 0x00cfea0003800000 */
.L_x_188:
        /* <DEDUP_REMOVED lines=9> */
[----:B------:R-:W-:Y:S01]  /*5620*/  VIADD R14, R14, 0x1 ;  /* 0x000000010e0e7836 */ /* 0x000fe20000000000 */
        /* <DEDUP_REMOVED lines=10> */
[----:B------:R-:W-:Y:S01]  /*56d0*/  UMOV UR12, UR36 ;  /* 0x00000024000c7c82 */ /* 0x000fe20008000000 */
[----:B------:R-:W-:Y:S11]  /*56e0*/  UPRMT UR6, UR47, 0x654, UR25 ;  /* 0x000006542f067896 */ /* 0x000ff60008000019 */
[----:B------:R2:W-:Y:S01]  /*56f0*/  @!UP0 UTMALDG.3D [UR24], [UR4], desc[UR16] ;  /* 0x00001018040085b4 */ /* 0x0005e20008011000 */
[----:B------:R-:W-:Y:S05]  /*5700*/  VOTEU.ALL UP0, P1 ;  /* 0x0000000000ff7886 */ /* 0x000fea0000800000 */
[----:B------:R2:W-:Y:S01]  /*5710*/  @!UP0 UTMALDG.3D [UR8], [UR4], desc[UR16] ;  /* 0x00001008040085b4 */ /* 0x0005e20008011000 */
[----:B------:R2:W-:Y:S01]  /*5720*/  @!P1 SYNCS.ARRIVE.TRANS64.RED.A0TR RZ, [UR21+0x50], R0 ;  /* 0x00005000ffff99a7 */ /* 0x0005e20008300415 */
[----:B------:R-:W-:Y:S01]  /*5730*/  SYNCS.ARRIVE.TRANS64.RED.A1T0 RZ, [UR6], RZ ;  /* 0x000000ffffff79a7 */ /* 0x000fe20008100406 */
[----:B------:R-:W3:Y:S02]  /*5740*/  SYNCS.PHASECHK.TRANS64.TRYWAIT P0, [UR21+0x78], R9 ;  /* 0x00007809ff0075a7 */ /* 0x000ee40008001115 */
[----:B--23--:R-:W-:Y:S05]  /*5750*/  @!P0 BRA `(.L_x_97) ;  /* 0x0000005000c88947 */ /* 0x00cfea0003800000 */
.L_x_190:
[----:B------:R-:W-:Y:S01]  /*5760*/  UIADD3 UR24, UPT, UPT, UR13, UR63, URZ ;  /* 0x0000003f0d187290 */ /* 0x000fe2000fffe0ff */
[----:B------:R-:W-:Y:S01]  /*5770*/  @!P1 IADD3 R6, P0, PT, R16, 0x580, RZ ;  /* 0x0000058010069810 */ /* 0x000fe20007f1e0ff */
[----:B------:R-:W-:Y:S01]  /*5780*/  UPLOP3.LUT UP2, UPT, UPT, UPT, UPT, 0x80, 0x8 ;  /* 0x000000000008789c */ /* 0x000fe20003f4f070 */
[----:B------:R-:W-:Y:S01]  /*5790*/  R2UR UR26, R82 ;  /* 0x00000000521a72ca */ /* 0x000fe200000e0000 */
[----:B------:R-:W-:Y:S01]  /*57a0*/  VOTEU.ALL UP0, P1 ;  /* 0x0000000000ff7886 */ /* 0x000fe20000800000 */
[----:B------:R-:W-:Y:S01]  /*57b0*/  @!P1 R2UR UR5, R6 ;  /* 0x00000000060592ca */ /* 0x000fe200000e0000 */
[----:B--2---:R-:W-:Y:S01]  /*57c0*/  @!P1 IMAD.X R0, RZ, RZ, R17, P0 ;  /* 0x000000ffff009224 */ /* 0x004fe200000e0611 */
[----:B------:R-:W-:Y:S01]  /*57d0*/  UMOV UR6, 0x0 ;  /* 0x0000000000067882 */ /* 0x000fe20000000000 */
[----:B------:R-:W-:Y:S01]  /*57e0*/  UMOV UR7, 0x10000000 ;  /* 0x1000000000077882 */ /* 0x000fe20000000000 */
[----:B------:R-:W-:Y:S01]  /*57f0*/  @!UP0 UIADD3 UR18, UPT, UPT, UR42, 0x60, URZ ;  /* 0x000000602a128890 */ /* 0x000fe2000fffe0ff */
[----:B------:R-:W-:Y:S01]  /*5800*/  ISETP.NE.AND P0, PT, R14, 0x2, PT ;  /* 0x000000020e00780c */ /* 0x000fe20003f05270 */
[----:B------:R-:W-:Y:S01]  /*5810*/  @!UP0 UIADD3 UR16, UPT, UPT, UR21, 0x6200, URZ ;  /* 0x0000620015108890 */ /* 0x000fe2000fffe0ff */
[----:B------:R-:W-:Y:S01]  /*5820*/  @!P1 R2UR UR4, R0 ;  /* 0x00000000000492ca */ /* 0x000fe200000e0000 */
[----:B------:R-:W-:Y:S01]  /*5830*/  @!UP0 UIADD3 UR17, UPT, UPT, UR21, 0x58, URZ ;  /* 0x0000005815118890 */ /* 0x000fe2000fffe0ff */
[----:B------:R-:W-:Y:S01]  /*5840*/  SEL R0, RZ, 0x1, P0 ;  /* 0x00000001ff007807 */ /* 0x000fe20000000000 */
[----:B------:R-:W-:Y:S01]  /*5850*/  @!UP0 UIADD3 UR10, UPT, UPT, UR42, 0xe0, URZ ;  /* 0x000000e02a0a8890 */ /* 0x000fe2000fffe0ff */
[----:B------:R-:W-:Y:S01]  /*5860*/  LOP3.LUT R15, R15, 0x1, RZ, 0x3c, !PT ;  /* 0x000000010f0f7812 */ /* 0x000fe200078e3cff */
[----:B------:R-:W-:Y:S01]  /*5870*/  @!UP0 UIADD3 UR8, UPT, UPT, UR21, 0x7200, URZ ;  /* 0x0000720015088890 */ /* 0x000fe2000fffe0ff */
[----:B------:R-:W-:Y:S01]  /*5880*/  IMAD.U32 R8, RZ, RZ, UR5 ;  /* 0x00000005ff087e24 */ /* 0x000fe2000f8e00ff */
[----:B------:R-:W-:Y:S01]  /*5890*/  VOTEU.ALL UP0, P1 ;  /* 0x0000000000ff7886 */ /* 0x000fe20000800000 */
[----:B------:R-:W-:Y:S01]  /*58a0*/  UMOV UR19, UR43 ;  /* 0x0000002b00137c82 */ /* 0x000fe20008000000 */
[----:B------:R-:W-:Y:S01]  /*58b0*/  UMOV UR20, UR36 ;  /* 0x0000002400147c82 */ /* 0x000fe20008000000 */
[----:B------:R-:W-:Y:S01]  /*58c0*/  UMOV UR11, UR43 ;  /* 0x0000002b000b7c82 */ /* 0x000fe20008000000 */
[----:B------:R-:W-:Y:S01]  /*58d0*/  UMOV UR12, UR36 ;  /* 0x00000024000c7c82 */ /* 0x000fe20008000000 */
[----:B------:R-:W-:Y:S01]  /*58e0*/  UMOV UR9, UR17 ;  /* 0x0000001100097c82 */ /* 0x000fe20008000000 */
[----:B------:R-:W-:Y:S01]  /*58f0*/  IMAD.U32 R9, RZ, RZ, UR4 ;  /* 0x00000004ff097e24 */ /* 0x000fe2000f8e00ff */
[----:B------:R-:W-:Y:S01]  /*5900*/  @!P1 R2UR UR4, R8 ;  /* 0x00000000080492ca */ /* 0x000fe200000e0000 */
[----:B------:R-:W-:Y:S01]  /*5910*/  UMOV UR36, UR29 ;  /* 0x0000001d00247c82 */ /* 0x000fe20008000000 */
[----:B------:R-:W-:Y:S02]  /*5920*/  LOP3.LUT R13, R13, R0, RZ, 0x3c, !PT ;  /* 0x000000000d0d7212 */ /* 0x000fe400078e3cff */
[----:B------:R-:W-:Y:S02]  /*5930*/  @!P1 R2UR UR5, R9 ;  /* 0x00000000090592ca */ /* 0x000fe400000e0000 */
[----:B------:R-:W-:Y:S11]  /*5940*/  SEL R14, R14, RZ, P0 ;  /* 0x000000ff0e0e7207 */ /* 0x000ff60000000000 */
[----:B------:R2:W-:Y:S01]  /*5950*/  @!UP0 UTMALDG.3D [UR16], [UR4], desc[UR6] ;  /* 0x00000610040085b4 */ /* 0x0005e20008011000 */
[----:B------:R-:W-:Y:S05]  /*5960*/  VOTEU.ALL UP0, P1 ;  /* 0x0000000000ff7886 */ /* 0x000fea0000800000 */
[----:B------:R3:W-:Y:S01]  /*5970*/  @!UP0 UTMALDG.3D [UR8], [UR4], desc[UR6] ;  /* 0x00000608040085b4 */ /* 0x0007e20008011000 */
[----:B------:R3:W-:Y:S01]  /*5980*/  @!P1 SYNCS.ARRIVE.TRANS64.RED.A0TR RZ, [UR21+0x58], R7 ;  /* 0x00005807ffff99a7 */ /* 0x0007e20008300415 */
[----:B------:R-:W-:Y:S01]  /*5990*/  SYNCS.ARRIVE.TRANS64.RED.A1T0 RZ, [UR37], RZ ;  /* 0x000000ffffff79a7 */ /* 0x000fe20008100425 */
[----:B--2---:R-:W-:Y:S01]  /*59a0*/  UIADD3 UR20, UPT, UPT, UR14, UR26, URZ ;  /* 0x0000001a0e147290 */ /* 0x004fe2000fffe0ff */
[----:B------:R-:W-:Y:S11]  /*59b0*/  BRA.U UP1, `(.L_x_98) ;  /* 0xfffffff101047547 */ /* 0x000ff6000b83ffff */
[----:B------:R-:W-:-:S04]  /*59c0*/  SHF.L.U32 R3, R15, 0x1f, RZ ;  /* 0x0000001f0f037819 */ /* 0x000fc800000006ff */
[----:B------:R-:W2:Y:S02]  /*59d0*/  SYNCS.PHASECHK.TRANS64.TRYWAIT P0, [UR21+0x60], R3 ;  /* 0x00006003ff0075a7 */ /* 0x000ea40008001115 */
[----:B--2---:R-:W-:Y:S05]  /*59e0*/  @!P0 BRA `(.L_x_99) ;  /* 0x00000050003c8947 */ /* 0x004fea0003800000 */
.L_x_192:
[----:B------:R-:W4:Y:S02]  /*59f0*/  SYNCS.PHASECHK.TRANS64.TRYWAIT P0, [UR21+0x68], R3 ;  /* 0x00006803ff0075a7 */ /* 0x000f240008001115 */
[----:B----4-:R-:W-:Y:S05]  /*5a00*/  @!P0 BRA `(.L_x_100) ;  /* 0x00000050004c8947 */ /* 0x010fea0003800000 */
.L_x_194:
[----:B------:R-:W4:Y:S02]  /*5a10*/  SYNCS.PHASECHK.TRANS64.TRYWAIT P0, [UR21+0x70], R3 ;  /* 0x00007003ff0075a7 */ /* 0x000f240008001115 */
[----:B----4-:R-:W-:Y:S05]  /*5a20*/  @!P0 BRA `(.L_x_101) ;  /* 0x00000050005c8947 */ /* 0x010fea0003800000 */
.L_x_196:
[----:B--2---:R-:W-:-:S07]  /*5a30*/  MOV R0, UR21 ;  /* 0x0000001500007c02 */ /* 0x004fce0008000f00 */
.L_x_102:
[----:B--2---:R-:W-:-:S04]  /*5a40*/  SHF.L.U32 R3, R15, 0x1f, RZ ;  /* 0x0000001f0f037819 */ /* 0x004fc800000006ff */
[----:B------:R2:W4:Y:S03]  /*5a50*/  SYNCS.PHASECHK.TRANS64.TRYWAIT P0, [R0+URZ+0x78], R3 ;  /* 0x00007803000075a7 */ /* 0x00052600080011ff */
[----:B----4-:R-:W-:Y:S05]  /*5a60*/  @!P0 NANOSLEEP.SYNCS 0x989680 ;  /* 0x009896800000895d */ /* 0x010fea0003900000 */
[----:B------:R-:W4:Y:S02]  /*5a70*/  @!P0 SYNCS.PHASECHK.TRANS64 P0, [R0+URZ+0x78], R3 ;  /* 0x00007803000085a7 */ /* 0x000f2400080010ff */
[----:B-1-34-:R-:W-:Y:S05]  /*5a80*/  @P0 EXIT ;  /* 0x000000000000094d */ /* 0x01afea0003800000 */
[----:B------:R-:W-:Y:S05]  /*5a90*/  BRA `(.L_x_102) ;  /* 0xfffffffc00e87947 */ /* 0x000fea000383ffff */
.L_x_87:
[----:B------:R-:W-:-:S06]  /*5aa0*/  UISETP.GE.AND UP0, UPT, UR18, 0x4, UPT ;  /* 0x000000041200788c */ /* 0x000fcc000bf06270 */
[----:B------:R-:W-:-:S13]  /*5ab0*/  PLOP3.LUT P0, PT, PT, PT, UP0, 0x80, 0x8 ;  /* 0x000000000008781c */ /* 0x000fda0003f0f008 */
[----:B------:R-:W-:Y:S05]  /*5ac0*/  @!P0 EXIT ;  /* 0x000000000000894d */ /* 0x000fea0003800000 */
[----:B------:R-:W-:Y:S01]  /*5ad0*/  BAR.SYNC.DEFER_BLOCKING 0x6, 0xa0 ;  /* 0x0182800000007b1d */ /* 0x000fe20000010000 */
[C---:B------:R-:W-:Y:S01]  /*5ae0*/  IMAD.SHL.U32 R3, R94.reuse, 0x20, RZ ;  /* 0x000000205e037824 */ /* 0x040fe200078e00ff */
[C---:B------:R-:W-:Y:S01]  /*5af0*/  SHF.L.U32 R2, R94.reuse, 0x2, RZ ;  /* 0x000000025e027819 */ /* 0x040fe200000006ff */
[C---:B------:R-:W-:Y:S01]  /*5b00*/  IMAD.SHL.U32 R8, R81.reuse, 0x400, RZ ;  /* 0x0000040051087824 */ /* 0x040fe200078e00ff */
[C---:B------:R-:W-:Y:S01]  /*5b10*/  LOP3.LUT R95, R94.reuse, 0x60, RZ, 0xc0, !PT ;  /* 0x000000605e5f7812 */ /* 0x040fe200078ec0ff */
[----:B------:R-:W-:Y:S01]  /*5b20*/  IMAD.SHL.U32 R4, R81, 0x200000, RZ ;  /* 0x0020000051047824 */ /* 0x000fe200078e00ff */
[----:B------:R-:W-:Y:S02]  /*5b30*/  UMOV UR43, 0x400 ;  /* 0x00000400002b7882 */ /* 0x000fe40000000000 */
[----:B------:R-:W1:Y:S01]  /*5b40*/  LDC.64 R78, c[0x0][0x8b0] ;  /* 0x00022c00ff4e7b82 */ /* 0x000e620000000a00 */
[----:B------:R-:W-:Y:S01]  /*5b50*/  ULEA UR43, UR47, UR43, 0x18 ;  /* 0x0000002b2f2b7291 */ /* 0x000fe2000f8ec0ff */
[C---:B------:R-:W-:Y:S01]  /*5b60*/  LOP3.LUT R93, R3.reuse, 0xb20, RZ, 0xc0, !PT ;  /* 0x00000b20035d7812 */ /* 0x040fe200078ec0ff */
[----:B------:R-:W2:Y:S01]  /*5b70*/  LDCU.64 UR6, c[0x0][0x890] ;  /* 0x00011200ff0677ac */ /* 0x000ea20008000a00 */
[----:B------:R-:W-:Y:S01]  /*5b80*/  LOP3.LUT R3, R3, 0xc0, RZ, 0xc0, !PT ;  /* 0x000000c003037812 */ /* 0x000fe200078ec0ff */
[----:B------:R-:W-:Y:S01]  /*5b90*/  IMAD.U32 R37, R94, 0x10000, RZ ;  /* 0x000100005e257824 */ /* 0x000fe200078e00ff */
[----:B------:R-:W-:Y:S01]  /*5ba0*/  LOP3.LUT R93, R93, 0x400, R8, 0xf8, !PT ;  /* 0x000004005d5d7812 */ /* 0x000fe200078ef808 */
[----:B------:R-:W-:Y:S01]  /*5bb0*/  UIADD3 UR4, UPT, UPT, UR43, 0x200, URZ ;  /* 0x000002002b047890 */ /* 0x000fe2000fffe0ff */
[----:B------:R-:W3:Y:S01]  /*5bc0*/  LDC.64 R76, c[0x0][0x8a8] ;  /* 0x00022a00ff4c7b82 */ /* 0x000ee20000000a00 */
[----:B------:R-:W-:Y:S01]  /*5bd0*/  LOP3.LUT R2, R3, 0x18, R2, 0xf8, !PT ;  /* 0x0000001803027812 */ /* 0x000fe200078ef802 */
[----:B------:R-:W-:Y:S01]  /*5be0*/  HFMA2 R36, -RZ, RZ, 0, 0 ;  /* 0x00000000ff247431 */ /* 0x000fe200000001ff */
[----:B------:R-:W-:Y:S01]  /*5bf0*/  LOP3.LUT R4, R4, 0x200000, RZ, 0xc0, !PT ;  /* 0x0020000004047812 */ /* 0x000fe200078ec0ff */
[----:B------:R-:W-:Y:S01]  /*5c00*/  IMAD.MOV.U32 R90, RZ, RZ, 0x1 ;  /* 0x00000001ff5a7424 */ /* 0x000fe200078e00ff */
[----:B------:R-:W-:-:S02]  /*5c10*/  LOP3.LUT R93, R93, R2, RZ, 0xfc, !PT ;  /* 0x000000025d5d7212 */ /* 0x000fc400078efcff */
[----:B------:R-:W-:Y:S02]  /*5c20*/  CS2R R88, SRZ ;  /* 0x0000000000587805 */ /* 0x000fe4000001ff00 */
[----:B------:R-:W-:Y:S01]  /*5c30*/  MOV R84, UR4 ;  /* 0x0000000400547c02 */ /* 0x000fe20008000f00 */
[----:B------:R-:W-:Y:S01]  /*5c40*/  IMAD.MOV.U32 R86, RZ, RZ, RZ ;  /* 0x000000ffff567224 */ /* 0x000fe200078e00ff */
[----:B------:R-:W4:Y:S01]  /*5c50*/  LDS R0, [UR43+0x140] ;  /* 0x0001402bff007984 */ /* 0x000f220008000800 */
[----:B------:R-:W-:Y:S01]  /*5c60*/  LOP3.LUT R92, R94, 0x2, RZ, 0xc0, !PT ;  /* 0x000000025e5c7812 */ /* 0x000fe200078ec0ff */
[----:B------:R-:W1:Y:S01]  /*5c70*/  LDCU UR60, c[0x0][0x370] ;  /* 0x00006e00ff3c77ac */ /* 0x000e620008000800 */
[----:B------:R-:W-:Y:S01]  /*5c80*/  LOP3.LUT R37, R4, 0x400000, R37, 0xf8, !PT ;  /* 0x0040000004257812 */ /* 0x000fe200078ef825 */
[----:B------:R-:W-:Y:S01]  /*5c90*/  IMAD R93, R93, 0x2, R84 ;  /* 0x000000025d5d7824 */ /* 0x000fe200078e0254 */
[----:B------:R-:W-:Y:S01]  /*5ca0*/  LOP3.LUT R94, R94, 0x4, RZ, 0xc0, !PT ;  /* 0x000000045e5e7812 */ /* 0x000fe200078ec0ff */
[----:B--2---:R-:W-:Y:S01]  /*5cb0*/  IMAD.U32 R97, RZ, RZ, UR6 ;  /* 0x00000006ff617e24 */ /* 0x004fe2000f8e00ff */
[----:B------:R-:W2:Y:S01]  /*5cc0*/  LDCU UR42, c[0x0][0xb0c] ;  /* 0x00016180ff2a77ac */ /* 0x000ea20008000800 */
[----:B------:R-:W-:-:S02]  /*5cd0*/  IMAD.U32 R96, RZ, RZ, UR7 ;  /* 0x00000007ff607e24 */ /* 0x000fc4000f8e00ff */
[--C-:B------:R-:W-:Y:S01]  /*5ce0*/  IMAD R92, R92, -0x10, R93.reuse ;  /* 0xfffffff05c5c7824 */ /* 0x100fe200078e025d */
[----:B------:R-:W1:Y:S01]  /*5cf0*/  LDCU UR39, c[0x0][0xb30] ;  /* 0x00016600ff2777ac */ /* 0x000e620008000800 */
[----:B------:R-:W-:Y:S01]  /*5d00*/  IMAD R91, R94, -0x10, R93 ;  /* 0xfffffff05e5b7824 */ /* 0x000fe200078e025d */
[----:B------:R-:W1:Y:S01]  /*5d10*/  LDCU.64 UR54, c[0x0][0x888] ;  /* 0x00011100ff3677ac */ /* 0x000e620008000a00 */
[----:B------:R-:W1:Y:S01]  /*5d20*/  LDCU.64 UR40, c[0x0][0xb28] ;  /* 0x00016500ff2877ac */ /* 0x000e620008000a00 */
[----:B------:R-:W1:Y:S01]  /*5d30*/  LDCU.128 UR56, c[0x0][0xb10] ;  /* 0x00016200ff3877ac */ /* 0x000e620008000c00 */
[----:B------:R-:W1:Y:S01]  /*5d40*/  LDCU UR53, c[0x0][0x374] ;  /* 0x00006e80ff3577ac */ /* 0x000e620008000800 */
[----:B------:R-:W-:Y:S01]  /*5d50*/  UMOV UR52, URZ ;  /* 0x000000ff00347c82 */ /* 0x000fe20008000000 */
[----:B------:R-:W-:Y:S01]  /*5d60*/  UMOV UR46, URZ ;  /* 0x000000ff002e7c82 */ /* 0x000fe20008000000 */
[----:B-1234-:R-:W-:-:S07]  /*5d70*/  IMAD.IADD R37, R0, 0x1, R37 ;  /* 0x0000000100257824 */ /* 0x01efce00078e0225 */
.L_x_146:
[----:B------:R-:W-:Y:S02]  /*5d80*/  LEA R3, R86, UR43, 0x3 ;  /* 0x0000002b56037c11 */ /* 0x000fe4000f8e18ff */
[----:B------:R-:W-:Y:S02]  /*5d90*/  SHF.L.U32 R0, R88, 0x1f, RZ ;  /* 0x0000001f58007819 */ /* 0x000fe400000006ff */
[----:B------:R-:W-:Y:S02]  /*5da0*/  LEA R5, R86, UR43, 0x4 ;  /* 0x0000002b56057c11 */ /* 0x000fe4000f8e20ff */
[----:B-1----:R-:W1:Y:S02]  /*5db0*/  SYNCS.PHASECHK.TRANS64.TRYWAIT P0, [R3+URZ+0x90], R0 ;  /* 0x00009000030075a7 */ /* 0x002e6400080011ff */
[----:B-12---:R-:W-:Y:S05]  /*5dc0*/  @!P0 BRA `(.L_x_103) ;  /* 0x0000004c008c8947 */ /* 0x006fea0003800000 */
.L_x_197:
[----:B------:R-:W2:Y:S01]  /*5dd0*/  LDS.128 R4, [R5+0x120] ;  /* 0x0001200005047984 */ /* 0x000ea20000000c00 */
        /* <DEDUP_REMOVED lines=10> */
[----:B------:R-:W-:Y:S01]  /*5e80*/  PLOP3.LUT P0, PT, PT, PT, UP1, 0x80, 0x8 ;  /* 0x000000000008781c */ /* 0x000fe20003f0f018 */
[----:B------:R-:W-:Y:S11]  /*5e90*/  UP2UR UR62, UPR, URZ, 0x2 ;  /* 0x00000002ff3e7883 */ /* 0x000ff60008000000 */
[----:B------:R-:W-:Y:S01]  /*5ea0*/  @!UPT UIADD3 URZ, UPT, UPT, URZ, URZ, URZ ;  /* 0x000000fffffff290 */ /* 0x000fe2000fffe0ff */
[----:B-1----:R-:W-:Y:S02]  /*5eb0*/  @P0 SHF.R.U32.HI R0, RZ, 0x10, R5 ;  /* 0x00000010ff000819 */ /* 0x002fe40000011605 */
        /* <DEDUP_REMOVED lines=12> */
[----:B------:R-:W2:Y:S01]  /*5f80*/  LDCU UR12, c[0x0][0xb20] ;  /* 0x00016400ff0c77ac */ /* 0x000ea20008000800 */
[----:B------:R-:W-:Y:S02]  /*5f90*/  UIMAD.WIDE.U32 UR4, UR53, UR59, URZ ;  /* 0x0000003b350472a5 */ /* 0x000fe4000f8e00ff */
[----:B------:R-:W-:Y:S02]  /*5fa0*/  UIMAD.WIDE.U32 UR6, UR60, UR56, URZ ;  /* 0x000000383c0672a5 */ /* 0x000fe4000f8e00ff */
[----:B------:R-:W-:Y:S02]  /*5fb0*/  UISETP.NE.AND UP0, UPT, UR58, 0x1, UPT ;  /* 0x000000013a00788c */ /* 0x000fe4000bf05270 */
[----:B------:R-:W-:Y:S02]  /*5fc0*/  UIMAD.WIDE.U32 UR8, UR37, UR59, URZ ;  /* 0x0000003b250872a5 */ /* 0x000fe4000f8e00ff */
[----:B------:R-:W-:Y:S02]  /*5fd0*/  UIMAD.WIDE.U32 UR10, UR38, UR56, URZ ;  /* 0x00000038260a72a5 */ /* 0x000fe4000f8e00ff */
[----:B------:R-:W-:Y:S02]  /*5fe0*/  UISETP.NE.AND UP1, UPT, UR42, 0x1, UPT ;  /* 0x000000012a00788c */ /* 0x000fe4000bf25270 */
[----:B------:R-:W-:Y:S01]  /*5ff0*/  UISETP.NE.AND UP2, UPT, UR45, 0x1, UPT ;  /* 0x000000012d00788c */ /* 0x000fe2000bf45270 */
[----:B------:R-:W-:Y:S02]  /*6000*/  UMOV UR4, UR5 ;  /* 0x0000000500047c82 */ /* 0x000fe40008000000 */
[----:B--2---:R-:W-:Y:S03]  /*6010*/  USHF.R.U32.HI UR5, URZ, UR12, UR4 ;  /* 0x0000000cff057299 */ /* 0x004fe60008011604 */
[----:B------:R-:W-:Y:S02]  /*6020*/  UMOV UR4, UR7 ;  /* 0x0000000700047c82 */ /* 0x000fe40008000000 */
[----:B------:R-:W-:Y:S02]  /*6030*/  USHF.R.U32.HI UR7, URZ, UR57, UR4 ;  /* 0x00000039ff077299 */ /* 0x000fe40008011604 */
[----:B------:R-:W-:Y:S02]  /*6040*/  USEL UR4, UR53, UR5, !UP0 ;  /* 0x0000000535047287 */ /* 0x000fe4000c000000 */
[----:B------:R-:W-:Y:S01]  /*6050*/  USEL UR7, UR60, UR7, !UP1 ;  /* 0x000000073c077287 */ /* 0x000fe2000c800000 */
[----:B------:R-:W-:Y:S01]  /*6060*/  UMOV UR5, UR9 ;  /* 0x0000000900057c82 */ /* 0x000fe20008000000 */
[----:B------:R-:W-:Y:S02]  /*6070*/  UIMAD.WIDE.U32 UR8, UR4, UR40, URZ ;  /* 0x00000028040872a5 */ /* 0x000fe4000f8e00ff */
[----:B------:R-:W-:Y:S03]  /*6080*/  USHF.R.U32.HI UR6, URZ, UR12, UR5 ;  /* 0x0000000cff067299 */ /* 0x000fe60008011605 */
[----:B------:R-:W-:Y:S01]  /*6090*/  UMOV UR5, UR11 ;  /* 0x0000000b00057c82 */ /* 0x000fe20008000000 */
[----:B------:R-:W-:Y:S02]  /*60a0*/  UIMAD.WIDE.U32 UR10, UR7, UR40, URZ ;  /* 0x00000028070a72a5 */ /* 0x000fe4000f8e00ff */
[----:B------:R-:W-:Y:S02]  /*60b0*/  USHF.R.U32.HI UR12, URZ, UR57, UR5 ;  /* 0x00000039ff0c7299 */ /* 0x000fe40008011605 */
[----:B------:R-:W-:Y:S01]  /*60c0*/  USEL UR6, UR37, UR6, !UP0 ;  /* 0x0000000625067287 */ /* 0x000fe2000c000000 */
[----:B------:R-:W-:Y:S02]  /*60d0*/  UMOV UR5, UR9 ;  /* 0x0000000900057c82 */ /* 0x000fe40008000000 */
[----:B------:R-:W-:Y:S01]  /*60e0*/  UMOV UR10, UR11 ;  /* 0x0000000b000a7c82 */ /* 0x000fe20008000000 */
[----:B------:R-:W-:Y:S02]  /*60f0*/  @UP2 USHF.R.U32.HI UR4, URZ, UR41, UR5 ;  /* 0x00000029ff042299 */ /* 0x000fe40008011605 */
[----:B------:R-:W-:Y:S02]  /*6100*/  @UP2 USHF.R.U32.HI UR7, URZ, UR41, UR10 ;  /* 0x00000029ff072299 */ /* 0x000fe4000801160a */
[----:B------:R-:W-:Y:S02]  /*6110*/  UIMAD UR4, UR45, UR4, URZ ;  /* 0x000000042d0472a4 */ /* 0x000fe4000f8e02ff */
        /* <DEDUP_REMOVED lines=8> */
[----:B------:R-:W-:Y:S02]  /*61a0*/  USEL UR11, UR6, UR4, !UP2 ;  /* 0x00000004060b7287 */ /* 0x000fe4000d000000 */
[----:B------:R-:W-:Y:S02]  /*61b0*/  UIADD3 UR8, UPT, UPT, -UR5, URZ, URZ ;  /* 0x000000ff05087290 */ /* 0x000fe4000fffe1ff */
[----:B------:R-:W-:Y:S01]  /*61c0*/  UIADD3 UR10, UPT, UPT, -UR11, URZ, URZ ;  /* 0x000000ff0b0a7290 */ /* 0x000fe2000fffe1ff */
[----:B------:R-:W-:Y:S01]  /*61d0*/  @!UP0 UMOV UR4, UR9 ;  /* 0x0000000900048c82 */ /* 0x000fe20008000000 */
[----:B------:R-:W-:Y:S02]  /*61e0*/  UIADD3 UR9, UPT, UPT, -UR6, URZ, URZ ;  /* 0x000000ff06097290 */ /* 0x000fe4000fffe1ff */
[----:B------:R-:W-:Y:S02]  /*61f0*/  @!UP0 USHF.R.U32.HI UR4, URZ, UR41, UR4 ;  /* 0x00000029ff048299 */ /* 0x000fe40008011604 */
[----:B------:R-:W-:Y:S02]  /*6200*/  UIMAD UR10, UR45, UR10, UR6 ;  /* 0x0000000a2d0a72a4 */ /* 0x000fe4000f8e0206 */
[----:B------:R-:W-:Y:S04]  /*6210*/  @!UP0 USEL UR4, UR5, UR4, !UP2 ;  /* 0x0000000405048287 */ /* 0x000fe8000d000000 */
[----:B------:R-:W-:Y:S02]  /*6220*/  @!UP0 UIMAD UR10, UR7, UR10, UR4 ;  /* 0x0000000a070a82a4 */ /* 0x000fe4000f8e0204 */
[----:B------:R-:W-:Y:S02]  /*6230*/  @!UP0 UIADD3 UR11, UPT, UPT, UR11, -UR4, URZ ;  /* 0x800000040b0b8290 */ /* 0x000fe4000fffe0ff */
[----:B------:R-:W-:Y:S02]  /*6240*/  UIMAD UR7, UR42, UR8, UR38 ;  /* 0x000000082a0772a4 */ /* 0x000fe4000f8e0226 */
[----:B------:R-:W-:Y:S02]  /*6250*/  @!UP0 UIMAD UR6, UR11, UR45, UR5 ;  /* 0x0000002d0b0682a4 */ /* 0x000fe4000f8e0205 */
[----:B------:R-:W-:Y:S01]  /*6260*/  UIMAD UR4, UR58, UR9, UR37 ;  /* 0x000000093a0472a4 */ /* 0x000fe2000f8e0225 */
[----:B------:R-:W-:Y:S02]  /*6270*/  @!UP0 UMOV UR5, UR10 ;  /* 0x0000000a00058c82 */ /* 0x000fe40008000000 */
[----:B------:R-:W-:Y:S02]  /*6280*/  UIMAD UR38, UR5, UR42, UR7 ;  /* 0x0000002a052672a4 */ /* 0x000fe4000f8e0207 */
[----:B------:R-:W-:Y:S11]  /*6290*/  UIMAD UR37, UR6, UR58, UR4 ;  /* 0x0000003a062572a4 */ /* 0x000ff6000f8e0204 */
[----:B------:R-:W-:Y:S01]  /*62a0*/  @!UPT UIADD3 URZ, UPT, UPT, URZ, URZ, URZ ;  /* 0x000000fffffff290 */ /* 0x000fe2000fffe0ff */
.L_x_104:
[----:B------:R-:W-:Y:S01]  /*62b0*/  UISETP.NE.AND UP0, UPT, UR39, 0x1, UPT ;  /* 0x000000012700788c */ /* 0x000fe2000bf05270 */
[----:B------:R-:W-:Y:S01]  /*62c0*/  LOP3.LUT P0, RZ, R84, 0x1b0, RZ, 0xc0, !PT ;  /* 0x000001b054ff7812 */ /* 0x000fe2000780c0ff */
[----:B------:R-:W-:Y:S01]  /*62d0*/  USHF.L.U32 UR50, UR20, 0x6, URZ ;  /* 0x0000000614327899 */ /* 0x000fe200080006ff */
[----:B------:R-:W-:Y:S01]  /*62e0*/  BSSY.RECONVERGENT B6, `(.L_x_105) ;  /* 0x0000034000067945 */ /* 0x000fe20003800200 */
[----:B------:R-:W-:Y:S01]  /*62f0*/  USHF.L.U32 UR49, UR24, 0x8, URZ ;  /* 0x0000000818317899 */ /* 0x000fe200080006ff */
[----:B------:R-:W-:Y:S06]  /*6300*/  IADD3 R86, PT, PT, R86, 0x1, RZ ;  /* 0x0000000156567810 */ /* 0x000fec0007ffe0ff */
[----:B------:R-:W2:Y:S01]  /*6310*/  @!UP0 LDCU.128 UR12, c[0x0][0xb10] ;  /* 0x00016200ff0c87ac */ /* 0x000ea20008000c00 */
[----:B------:R-:W3:Y:S01]  /*6320*/  @!UP0 LDCU UR5, c[0x0][0xb0c] ;  /* 0x00016180ff0587ac */ /* 0x000ee20008000800 */
[----:B------:R-:W4:Y:S01]  /*6330*/  @!UP0 LDCU UR10, c[0x0][0xb20] ;  /* 0x00016400ff0a87ac */ /* 0x000f220008000800 */
[----:B--2---:R-:W-:Y:S02]  /*6340*/  UIMAD.WIDE.U32 UR8, UR38, UR12, URZ ;  /* 0x0000000c260872a5 */ /* 0x004fe4000f8e00ff */
[----:B------:R-:W-:Y:S02]  /*6350*/  UIMAD.WIDE.U32 UR6, UR37, UR15, URZ ;  /* 0x0000000f250672a5 */ /* 0x000fe4000f8e00ff */
[----:B------:R-:W-:Y:S03]  /*6360*/  @!UP0 UISETP.NE.AND UP1, UPT, UR14, 0x1, UPT ;  /* 0x000000010e00888c */ /* 0x000fe6000bf25270 */
[----:B------:R-:W-:Y:S01]  /*6370*/  @!UP0 UMOV UR4, UR9 ;  /* 0x0000000900048c82 */ /* 0x000fe20008000000 */
[----:B---3--:R-:W-:Y:S02]  /*6380*/  @!UP0 UISETP.NE.AND UP2, UPT, UR5, 0x1, UPT ;  /* 0x000000010500888c */ /* 0x008fe4000bf45270 */
[----:B------:R-:W-:Y:S01]  /*6390*/  @!UP0 USHF.R.U32.HI UR4, URZ, UR13, UR4 ;  /* 0x0000000dff048299 */ /* 0x000fe20008011604 */
[----:B------:R-:W-:Y:S02]  /*63a0*/  @!UP0 UMOV UR6, UR7 ;  /* 0x0000000700068c82 */ /* 0x000fe40008000000 */
[----:B----4-:R-:W-:Y:S02]  /*63b0*/  @!UP0 USHF.R.U32.HI UR6, URZ, UR10, UR6 ;  /* 0x0000000aff068299 */ /* 0x010fe40008011606 */
[----:B------:R-:W-:Y:S02]  /*63c0*/  @!UP0 USEL UR7, UR38, UR4, !UP2 ;  /* 0x0000000426078287 */ /* 0x000fe4000d000000 */
[----:B------:R-:W-:Y:S04]  /*63d0*/  @!UP0 USEL UR6, UR37, UR6, !UP1 ;  /* 0x0000000625068287 */ /* 0x000fe8000c800000 */
[----:B------:R-:W-:Y:S02]  /*63e0*/  @!UP0 UIADD3 UR4, UPT, UPT, -UR7, UR6, URZ ;  /* 0x0000000607048290 */ /* 0x000fe4000fffe1ff */
[----:B------:R-:W-:Y:S02]  /*63f0*/  @!UP0 UIADD3 UR6, UPT, UPT, UR7, -UR6, URZ ;  /* 0x8000000607068290 */ /* 0x000fe4000fffe0ff */
[----:B------:R-:W-:Y:S02]  /*6400*/  @!UP0 UIMAD UR38, UR4, UR5, UR38 ;  /* 0x00000005042682a4 */ /* 0x000fe4000f8e0226 */
[----:B------:R-:W-:Y:S01]  /*6410*/  @!UP0 UIMAD UR37, UR6, UR14, UR37 ;  /* 0x0000000e062582a4 */ /* 0x000fe2000f8e0225 */
[----:B------:R-:W-:Y:S11]  /*6420*/  @!P0 BRA `(.L_x_106) ;  /* 0x00000000007c8947 */ /* 0x000ff60003800000 */
[----:B------:R-:W2:Y:S01]  /*6430*/  LDCU.64 UR8, c[0x4][0x80] ;  /* 0x01001000ff0877ac */ /* 0x000ea20008000a00 */
[----:B------:R-:W-:Y:S01]  /*6440*/  MOV R2, 0x0 ;  /* 0x0000000000027802 */ /* 0x000fe20000000f00 */
[----:B------:R-:W-:Y:S02]  /*6450*/  HFMA2 R12, -RZ, RZ, 0, 5.9604644775390625e-08 ;  /* 0x00000001ff0c7431 */ /* 0x000fe400000001ff */
[----:B------:R-:W-:Y:S01]  /*6460*/  IMAD.MOV.U32 R8, RZ, RZ, 0x70 ;  /* 0x00000070ff087424 */ /* 0x000fe200078e00ff */
[----:B------:R3:W4:Y:S01]  /*6470*/  LDC.64 R14, c[0x4][R2] ;  /* 0x01000000020e7b82 */ /* 0x0007220000000a00 */
[----:B------:R-:W1:Y:S01]  /*6480*/  LDCU.64 UR6, c[0x4][0x88] ;  /* 0x01001100ff0677ac */ /* 0x000e620008000a00 */
[----:B------:R-:W-:Y:S01]  /*6490*/  IMAD.MOV.U32 R13, RZ, RZ, RZ ;  /* 0x000000ffff0d7224 */ /* 0x000fe200078e00ff */
[----:B------:R-:W1:Y:S01]  /*64a0*/  LDCU.64 UR4, c[0x4][0x8] ;  /* 0x01000100ff0477ac */ /* 0x000e620008000a00 */
[----:B--2---:R-:W-:Y:S01]  /*64b0*/  MOV R5, UR9 ;  /* 0x0000000900057c02 */ /* 0x004fe20008000f00 */
[----:B------:R-:W-:Y:S01]  /*64c0*/  IMAD.U32 R4, RZ, RZ, UR8 ;  /* 0x00000008ff047e24 */ /* 0x000fe2000f8e00ff */
[----:B-1----:R-:W-:Y:S01]  /*64d0*/  MOV R7, UR7 ;  /* 0x0000000700077c02 */ /* 0x002fe20008000f00 */
[----:B------:R-:W-:Y:S01]  /*64e0*/  IMAD.U32 R6, RZ, RZ, UR6 ;  /* 0x00000006ff067e24 */ /* 0x000fe2000f8e00ff */
[----:B------:R-:W-:Y:S01]  /*64f0*/  MOV R11, UR5 ;  /* 0x00000005000b7c02 */ /* 0x000fe20008000f00 */
[----:B------:R-:W-:Y:S02]  /*6500*/  IMAD.U32 R10, RZ, RZ, UR4 ;  /* 0x00000004ff0a7e24 */ /* 0x000fe4000f8e00ff */
[----:B------:R-:W-:Y:S07]  /*6510*/  LEPC R20, `(.L_x_107) ;  /* 0x000000001014794e */ /* 0x000fee0000000000 */
[----:B---345:R-:W-:Y:S05]  /*6520*/  CALL.ABS.NOINC R14 ;  /* 0x000000000e007343 */ /* 0x038fea0003c00000 */
.L_x_107:
[----:B------:R-:W1:Y:S01]  /*6530*/  LDCU.64 UR8, c[0x4][0x80] ;  /* 0x01001000ff0877ac */ /* 0x000e620008000a00 */
[----:B------:R-:W2:Y:S01]  /*6540*/  LDC.64 R2, c[0x4][R2] ;  /* 0x0100000002027b82 */ /* 0x000ea20000000a00 */
[----:B------:R-:W-:Y:S02]  /*6550*/  HFMA2 R12, -RZ, RZ, 0, 5.9604644775390625e-08 ;  /* 0x00000001ff0c7431 */ /* 0x000fe400000001ff */
[----:B------:R-:W-:Y:S02]  /*6560*/  IMAD.MOV.U32 R8, RZ, RZ, 0x70 ;  /* 0x00000070ff087424 */ /* 0x000fe400078e00ff */
[----:B------:R-:W-:Y:S01]  /*6570*/  IMAD.MOV.U32 R13, RZ, RZ, RZ ;  /* 0x000000ffff0d7224 */ /* 0x000fe200078e00ff */
[----:B------:R-:W3:Y:S01]  /*6580*/  LDCU.64 UR6, c[0x4][0x88] ;  /* 0x01001100ff0677ac */ /* 0x000ee20008000a00 */
[----:B------:R-:W4:Y:S01]  /*6590*/  LDCU.64 UR4, c[0x4][0x8] ;  /* 0x01000100ff0477ac */ /* 0x000f220008000a00 */
[----:B-1----:R-:W-:Y:S02]  /*65a0*/  MOV R4, UR8 ;  /* 0x0000000800047c02 */ /* 0x002fe40008000f00 */
[----:B------:R-:W-:Y:S02]  /*65b0*/  MOV R5, UR9 ;  /* 0x0000000900057c02 */ /* 0x000fe40008000f00 */
[----:B---3--:R-:W-:Y:S01]  /*65c0*/  MOV R7, UR7 ;  /* 0x0000000700077c02 */ /* 0x008fe20008000f00 */
[----:B------:R-:W-:Y:S01]  /*65d0*/  IMAD.U32 R6, RZ, RZ, UR6 ;  /* 0x00000006ff067e24 */ /* 0x000fe2000f8e00ff */
[----:B----4-:R-:W-:Y:S01]  /*65e0*/  MOV R11, UR5 ;  /* 0x00000005000b7c02 */ /* 0x010fe20008000f00 */
[----:B------:R-:W-:Y:S02]  /*65f0*/  IMAD.U32 R10, RZ, RZ, UR4 ;  /* 0x00000004ff0a7e24 */ /* 0x000fe4000f8e00ff */
[----:B------:R-:W-:Y:S07]  /*6600*/  LEPC R20, `(.L_x_106) ;  /* 0x000000001014794e */ /* 0x000fee0000000000 */
[----:B--2---:R-:W-:Y:S05]  /*6610*/  CALL.ABS.NOINC R2 ;  /* 0x0000000002007343 */ /* 0x004fea0003c00000 */
.L_x_106:
[----:B------:R-:W-:Y:S05]  /*6620*/  BSYNC.RECONVERGENT B6 ;  /* 0x0000000000067941 */ /* 0x000fea0003800200 */
.L_x_105:
[----:B------:R-:W-:Y:S02]  /*6630*/  R2UR UR6, R83 ;  /* 0x00000000530672ca */ /* 0x000fe400000e0000 */
[----:B------:R-:W-:Y:S02]  /*6640*/  R2UR UR5, R97 ;  /* 0x00000000610572ca */ /* 0x000fe400000e0000 */
[----:B------:R-:W-:Y:S02]  /*6650*/  R2UR UR4, R96 ;  /* 0x00000000600472ca */ /* 0x000fe400000e0000 */
[----:B------:R-:W-:Y:S02]  /*6660*/  ISETP.NE.U32.AND P4, PT, R78, RZ, PT ;  /* 0x000000ff4e00720c */ /* 0x000fe40003f85070 */
[----:B------:R-:W-:Y:S02]  /*6670*/  ISETP.NE.U32.AND P2, PT, RZ, UR54, PT ;  /* 0x00000036ff007c0c */ /* 0x000fe4000bf45070 */
[----:B------:R-:W-:Y:S02]  /*6680*/  ISETP.NE.AND.EX P4, PT, R79, RZ, PT, P4 ;  /* 0x000000ff4f00720c */ /* 0x000fe40003f85340 */
[----:B------:R-:W-:Y:S01]  /*6690*/  ISETP.NE.AND.EX P2, PT, RZ, UR55, PT, P2 ;  /* 0x00000037ff007c0c */ /* 0x000fe2000bf45320 */
[----:B------:R-:W-:Y:S02]  /*66a0*/  UISETP.NE.AND UP2, UPT, UR6, URZ, UPT ;  /* 0x000000ff0600728c */ /* 0x000fe4000bf45270 */
[----:B------:R-:W-:Y:S04]  /*66b0*/  UISETP.NE.U32.AND UP0, UPT, UR5, URZ, UPT ;  /* 0x000000ff0500728c */ /* 0x000fe8000bf05070 */
[----:B------:R-:W-:Y:S01]  /*66c0*/  UISETP.NE.AND.EX UP1, UPT, UR4, URZ, UPT, UP0 ;  /* 0x000000ff0400728c */ /* 0x000fe2000bf25300 */
[----:B------:R-:W-:Y:S01]  /*66d0*/  PLOP3.LUT P1, PT, PT, PT, UP2, 0x80, 0x8 ;  /* 0x000000000008781c */ /* 0x000fe20003f2f028 */
[----:B------:R-:W-:Y:S03]  /*66e0*/  UPLOP3.LUT UP0, UPT, UPT, UPT, UPT, 0x40, 0x4 ;  /* 0x000000000004789c */ /* 0x000fe60003f0e870 */
[----:B------:R-:W-:Y:S06]  /*66f0*/  @UP2 UPLOP3.LUT UP0, UPT, UPT, UPT, UP1, 0x80, 0x8 ;  /* 0x000000000008289c */ /* 0x000fec0003f0f010 */
[----:B------:R-:W-:Y:S01]  /*6700*/  PLOP3.LUT P0, PT, PT, PT, UP0, 0x80, 0x8 ;  /* 0x000000000008781c */ /* 0x000fe20003f0f008 */
[----:B------:R-:W-:Y:S01]  /*6710*/  @!UPT UIADD3 URZ, UPT, UPT, URZ, URZ, URZ ;  /* 0x000000fffffff290 */ /* 0x000fe2000fffe0ff */
[----:B------:R-:W-:Y:S11]  /*6720*/  BRA.U !UP1, `(.L_x_108) ;  /* 0x0000000109407547 */ /* 0x000ff6000b800000 */
[----:B------:R-:W-:Y:S01]  /*6730*/  UISETP.NE.U32.AND UP0, UPT, UR54, URZ, UPT ;  /* 0x000000ff3600728c */ /* 0x000fe2000bf05070 */
[----:B------:R-:W-:Y:S01]  /*6740*/  R2UR UR6, R97 ;  /* 0x00000000610672ca */ /* 0x000fe200000e0000 */
[----:B------:R-:W2:Y:S01]  /*6750*/  LDCU.64 UR8, c[0x0][0x358] ;  /* 0x00006b00ff0877ac */ /* 0x000ea20008000a00 */
[----:B------:R-:W-:Y:S02]  /*6760*/  HFMA2 R80, -RZ, RZ, 0, 5.9604644775390625e-08 ;  /* 0x00000001ff507431 */ /* 0x000fe400000001ff */
[----:B-1----:R-:W-:Y:S01]  /*6770*/  IMAD.MOV.U32 R0, RZ, RZ, 0x1 ;  /* 0x00000001ff007424 */ /* 0x002fe200078e00ff */
[----:B------:R-:W-:Y:S06]  /*6780*/  UISETP.NE.AND.EX UP0, UPT, UR55, URZ, UPT, UP0 ;  /* 0x000000ff3700728c */ /* 0x000fec000bf05300 */
[----:B------:R-:W-:Y:S05]  /*6790*/  PLOP3.LUT P3, PT, PT, PT, UP0, 0x80, 0x8 ;  /* 0x000000000008781c */ /* 0x000fea0003f6f008 */
[----:B------:R-:W1:Y:S01]  /*67a0*/  @UP0 LDCU.64 UR4, c[0x0][0x888] ;  /* 0x00011100ff0407ac */ /* 0x000e620008000a00 */
[----:B------:R-:W-:Y:S07]  /*67b0*/  @UP0 UIMAD UR6, UR36, UR6, URZ ;  /* 0x00000006240602a4 */ /* 0x000fee000f8e02ff */
[----:B------:R-:W-:Y:S01]  /*67c0*/  @!P3 PRMT R80, R0, 0x7610, R80 ;  /* 0x000076100050b816 */ /* 0x000fe20000000050 */
[----:B-1----:R-:W-:Y:S06]  /*67d0*/  @UP0 UIMAD.WIDE UR4, UR6, 0x4, UR4 ;  /* 0x00000004060408a5 */ /* 0x002fec000f8e0204 */
[----:B------:R-:W-:Y:S02]  /*67e0*/  IMAD.U32 R2, RZ, RZ, UR4 ;  /* 0x00000004ff027e24 */ /* 0x000fe4000f8e00ff */
[----:B------:R-:W-:Y:S03]  /*67f0*/  IMAD.U32 R3, RZ, RZ, UR5 ;  /* 0x00000005ff037e24 */ /* 0x000fe6000f8e00ff */
[----:B------:R-:W1:Y:S02]  /*6800*/  @!UP0 LDCU UR4, c[0x0][0x880] ;  /* 0x00011000ff0487ac */ /* 0x000e640008000800 */
[----:B--2--5:R2:W5:Y:S02]  /*6810*/  @P3 LDG.E R41, desc[UR8][R2.64] ;  /* 0x0000000802293981 */ /* 0x024564000c1e1900 */
[----:B-12---:R-:W-:Y:S02]  /*6820*/  @!P3 MOV R41, UR4 ;  /* 0x000000040029bc02 */ /* 0x006fe40008000f00 */
.L_x_108:
[----:B------:R-:W-:Y:S05]  /*6830*/  @!P4 BRA `(.L_x_109) ;  /* 0x000000000024c947 */ /* 0x000fea0003800000 */
[----:B------:R-:W-:Y:S01]  /*6840*/  ISETP.NE.U32.AND P3, PT, R76, RZ, PT ;  /* 0x000000ff4c00720c */ /* 0x000fe20003f65070 */
[----:B------:R-:W2:Y:S03]  /*6850*/  LDCU.64 UR4, c[0x0][0x358] ;  /* 0x00006b00ff0477ac */ /* 0x000ea60008000a00 */
[----:B------:R-:W-:Y:S11]  /*6860*/  ISETP.NE.AND.EX P3, PT, R77, RZ, PT, P3 ;  /* 0x000000ff4d00720c */ /* 0x000ff60003f65330 */
[----:B------:R-:W-:Y:S02]  /*6870*/  @!UPT UIADD3 URZ, UPT, UPT, URZ, URZ, URZ ;  /* 0x000000fffffff290 */ /* 0x000fe4000fffe0ff */
[----:B------:R-:W3:Y:S01]  /*6880*/  @P3 LDC.64 R2, c[0x0][0x8a8] ;  /* 0x00022a00ff023b82 */ /* 0x000ee20000000a00 */
[----:B-1----:R-:W-:Y:S04]  /*6890*/  @P3 IMAD R0, R78, UR36, RZ ;  /* 0x000000244e003c24 */ /* 0x002fe8000f8e02ff */
[----:B---3--:R-:W-:Y:S05]  /*68a0*/  @P3 IMAD.WIDE R2, R0, 0x4, R2 ;  /* 0x0000000400023825 */ /* 0x008fea00078e0202 */
[----:B--2--5:R2:W5:Y:S02]  /*68b0*/  @P3 LDG.E R38, desc[UR4][R2.64] ;  /* 0x0000000402263981 */ /* 0x024564000c1e1900 */
[----:B--2---:R-:W3:Y:S02]  /*68c0*/  @!P3 LDC R38, c[0x0][0x8a0] ;  /* 0x00022800ff26bb82 */ /* 0x004ee40000000800 */
.L_x_109:
[----:B-----5:R-:W-:Y:S01]  /*68d0*/  FSETP.NEU.AND P3, PT, R41, RZ, PT ;  /* 0x000000ff2900720b */ /* 0x020fe20003f6d000 */
[----:B------:R-:W-:Y:S01]  /*68e0*/  BSSY B1, `(.L_x_110) ;  /* 0x0000039000017945 */ /* 0x000fe20003800000 */
[----:B------:R-:W-:Y:S01]  /*68f0*/  SEL R3, RZ, 0xffffffff, P2 ;  /* 0xffffffffff037807 */ /* 0x000fe20001000000 */
[----:B------:R-:W-:Y:S01]  /*6900*/  IMAD.MOV.U32 R47, RZ, RZ, 0x1 ;  /* 0x00000001ff2f7424 */ /* 0x000fe200078e00ff */
[----:B------:R-:W-:Y:S01]  /*6910*/  @P1 LOP3.LUT P2, RZ, R80, 0xff, RZ, 0xc0, !PT ;  /* 0x000000ff50ff1812 */ /* 0x000fe2000784c0ff */
[----:B------:R-:W-:Y:S01]  /*6920*/  IMAD R39, R36, 0x80, R37 ;  /* 0x0000008024277824 */ /* 0x000fe200078e0225 */
[----:B------:R-:W-:Y:S01]  /*6930*/  @P1 SEL R2, RZ, 0xffffffff, P3 ;  /* 0xffffffffff021807 */ /* 0x000fe20001800000 */
[----:B------:R-:W-:Y:S01]  /*6940*/  IMAD R87, R94, -0x10, R92 ;  /* 0xfffffff05e577824 */ /* 0x000fe200078e025c */
[----:B------:R-:W-:Y:S01]  /*6950*/  LOP3.LUT R90, R90, 0x1, RZ, 0x3c, !PT ;  /* 0x000000015a5a7812 */ /* 0x000fe200078e3cff */
[----:B------:R-:W-:Y:S01]  /*6960*/  IMAD.MOV.U32 R46, RZ, RZ, RZ ;  /* 0x000000ffff2e7224 */ /* 0x000fe200078e00ff */
[----:B------:R-:W-:Y:S02]  /*6970*/  @P0 SEL R2, R3, R2, !P2 ;  /* 0x0000000203020207 */ /* 0x000fe40005000000 */
[----:B------:R-:W-:Y:S02]  /*6980*/  CS2R R74, SRZ ;  /* 0x00000000004a7805 */ /* 0x000fe4000001ff00 */
[----:B------:R-:W-:Y:S02]  /*6990*/  LEA R99, R36, UR43, 0x3 ;  /* 0x0000002b24637c11 */ /* 0x000fe4000f8e18ff */
[----:B------:R-:W-:Y:S02]  /*69a0*/  CS2R R72, SRZ ;  /* 0x0000000000487805 */ /* 0x000fe4000001ff00 */
[----:B------:R-:W-:Y:S02]  /*69b0*/  @P1 LOP3.LUT R2, R2, 0x1, RZ, 0xc0, !PT ;  /* 0x0000000102021812 */ /* 0x000fe400078ec0ff */
[----:B------:R-:W-:Y:S02]  /*69c0*/  CS2R R66, SRZ ;  /* 0x0000000000427805 */ /* 0x000fe4000001ff00 */
[----:B-1----:R-:W-:Y:S02]  /*69d0*/  SHF.L.U32 R0, R89, 0x1f, RZ ;  /* 0x0000001f59007819 */ /* 0x002fe400000006ff */
[----:B------:R-:W-:Y:S02]  /*69e0*/  CS2R R64, SRZ ;  /* 0x0000000000407805 */ /* 0x000fe4000001ff00 */
[----:B------:R-:W-:Y:S02]  /*69f0*/  ISETP.NE.U32.OR P5, PT, R2, 0x1, !P1 ;  /* 0x000000010200780c */ /* 0x000fe40004fa5470 */
[----:B------:R-:W-:Y:S02]  /*6a00*/  CS2R R58, SRZ ;  /* 0x00000000003a7805 */ /* 0x000fe4000001ff00 */
[----:B------:R-:W-:Y:S02]  /*6a10*/  PLOP3.LUT P2, PT, PT, PT, UP1, 0x80, 0x8 ;  /* 0x000000000008781c */ /* 0x000fe40003f4f018 */
[----:B------:R-:W-:Y:S02]  /*6a20*/  CS2R R56, SRZ ;  /* 0x0000000000387805 */ /* 0x000fe4000001ff00 */
[----:B------:R-:W-:Y:S02]  /*6a30*/  LOP3.LUT P4, R85, R80, 0xff, RZ, 0xc0, !PT ;  /* 0x000000ff50557812 */ /* 0x000fe4000788c0ff */
[----:B------:R-:W-:Y:S02]  /*6a40*/  CS2R R50, SRZ ;  /* 0x0000000000327805 */ /* 0x000fe4000001ff00 */
[----:B------:R-:W-:Y:S02]  /*6a50*/  SEL R2, RZ, 0xffffffff, P3 ;  /* 0xffffffffff027807 */ /* 0x000fe40001800000 */
[----:B------:R-:W-:Y:S02]  /*6a60*/  CS2R R48, SRZ ;  /* 0x0000000000307805 */ /* 0x000fe4000001ff00 */
[----:B------:R-:W-:Y:S02]  /*6a70*/  P2R R98, PR, RZ, 0x20 ;  /* 0x00000020ff627803 */ /* 0x000fe40000000000 */
[----:B------:R-:W-:Y:S02]  /*6a80*/  @P5 SHF.L.U32 R4, R90, 0x1f, RZ ;  /* 0x0000001f5a045819 */ /* 0x000fe400000006ff */
[----:B------:R-:W-:Y:S02]  /*6a90*/  @P2 SEL R2, R3, R2, !P4 ;  /* 0x0000000203022207 */ /* 0x000fe40006000000 */
[----:B------:R-:W1:Y:S02]  /*6aa0*/  @P5 SYNCS.PHASECHK.TRANS64.TRYWAIT P1, [UR43+0x40], R4 ;  /* 0x00004004ff0055a7 */ /* 0x000e64000802112b */
[----:B------:R-:W-:Y:S04]  /*6ab0*/  LOP3.LUT R2, R2, 0x1, RZ, 0xc0, !PT ;  /* 0x0000000102027812 */ /* 0x000fe800078ec0ff */
[----:B------:R-:W-:Y:S04]  /*6ac0*/  ISETP.NE.U32.AND P2, PT, R2, 0x1, PT ;  /* 0x000000010200780c */ /* 0x000fe80003f45070 */
[----:B------:R-:W-:Y:S01]  /*6ad0*/  P2R R60, PR, RZ, 0x4 ;  /* 0x00000004ff3c7803 */ /* 0x000fe20000000000 */
[----:B------:R2:W4:Y:S01]  /*6ae0*/  SYNCS.PHASECHK.TRANS64.TRYWAIT P0, [R99+URZ+0xb0], R0 ;  /* 0x0000b000630075a7 */ /* 0x00052200080011ff */
[----:B-1----:R-:W-:Y:S01]  /*6af0*/  @P5 SEL R47, RZ, 0x1, !P1 ;  /* 0x00000001ff2f5807 */ /* 0x002fe20004800000 */
[----:B--2---:R-:W-:Y:S06]  /*6b00*/  @!P5 BRA `(.L_x_111) ;  /* 0x000000000058d947 */ /* 0x004fec0003800000 */
[----:B------:R-:W-:Y:S01]  /*6b10*/  IMAD.MOV.U32 R75, RZ, RZ, RZ ;  /* 0x000000ffff4b7224 */ /* 0x000fe200078e00ff */
[----:B------:R-:W-:Y:S01]  /*6b20*/  ISETP.NE.AND P1, PT, R47, RZ, PT ;  /* 0x000000ff2f00720c */ /* 0x000fe20003f25270 */
[----:B------:R-:W-:Y:S01]  /*6b30*/  BSSY B0, `(.L_x_112) ;  /* 0x000000c000007945 */ /* 0x000fe20003800000 */
[----:B------:R-:W-:Y:S02]  /*6b40*/  CS2R R50, SRZ ;  /* 0x0000000000327805 */ /* 0x000fe4000001ff00 */
[----:B------:R-:W-:Y:S02]  /*6b50*/  CS2R R48, SRZ ;  /* 0x0000000000307805 */ /* 0x000fe4000001ff00 */
[----:B------:R-:W-:Y:S02]  /*6b60*/  CS2R R58, SRZ ;  /* 0x00000000003a7805 */ /* 0x000fe4000001ff00 */
[----:B------:R-:W-:Y:S02]  /*6b70*/  CS2R R56, SRZ ;  /* 0x0000000000387805 */ /* 0x000fe4000001ff00 */
[----:B------:R-:W-:Y:S02]  /*6b80*/  CS2R R66, SRZ ;  /* 0x0000000000427805 */ /* 0x000fe4000001ff00 */
[----:B------:R-:W-:Y:S02]  /*6b90*/  CS2R R64, SRZ ;  /* 0x0000000000407805 */ /* 0x000fe4000001ff00 */
[----:B------:R-:W-:Y:S01]  /*6ba0*/  CS2R R72, SRZ ;  /* 0x0000000000487805 */ /* 0x000fe2000001ff00 */
[----:B------:R-:W-:Y:S06]  /*6bb0*/  @P1 BRA `(.L_x_113) ;  /* 0x00000000000c1947 */ /* 0x000fec0003800000 */
[----:B------:R-:W-:Y:S04]  /*6bc0*/  SHF.L.U32 R3, R90, 0x1f, RZ ;  /* 0x0000001f5a037819 */ /* 0x000fe800000006ff */
[----:B------:R-:W1:Y:S02]  /*6bd0*/  SYNCS.PHASECHK.TRANS64.TRYWAIT P1, [UR43+0x40], R3 ;  /* 0x00004003ff0075a7 */ /* 0x000e64000802112b */
[----:B-1----:R-:W-:Y:S05]  /*6be0*/  @!P1 BRA `(.L_x_114) ;  /* 0x0000004000189947 */ /* 0x002fea0003800000 */
.L_x_113:
[----:B------:R-:W-:Y:S05]  /*6bf0*/  BSYNC B0 ;  /* 0x0000000000007941 */ /* 0x000fea0003800000 */
.L_x_112:
[----:B------:R-:W-:Y:S01]  /*6c00*/  ISETP.NE.AND P1, PT, R60, RZ, PT ;  /* 0x000000ff3c00720c */ /* 0x000fe20003f25270 */
[----:B------:R-:W-:Y:S11]  /*6c10*/  HFMA2 R46, -RZ, RZ, 0, 5.9604644775390625e-08 ;  /* 0x00000001ff2e7431 */ /* 0x000ff600000001ff */
[----:B------:R-:W-:Y:S01]  /*6c20*/  @!UPT UIADD3 URZ, UPT, UPT, URZ, URZ, URZ ;  /* 0x000000fffffff290 */ /* 0x000fe2000fffe0ff */
[----:B------:R2:W1:Y:S04]  /*6c30*/  @P1 LDS.128 R48, [R93] ;  /* 0x000000005d301984 */ /* 0x0004680000000c00 */
[----:B------:R2:W1:Y:S04]  /*6c40*/  @P1 LDS.128 R56, [R92+0x10] ;  /* 0x000010005c381984 */ /* 0x0004680000000c00 */
[----:B------:R2:W1:Y:S04]  /*6c50*/  @P1 LDS.128 R64, [R91+0x20] ;  /* 0x000020005b401984 */ /* 0x0004680000000c00 */
[----:B------:R2:W1:Y:S02]  /*6c60*/  @P1 LDS.128 R72, [R87+0x30] ;  /* 0x0000300057481984 */ /* 0x0004640000000c00 */
.L_x_111:
[----:B------:R-:W-:Y:S05]  /*6c70*/  BSYNC B1 ;  /* 0x0000000000017941 */ /* 0x000fea0003800000 */
.L_x_110:
[----:B-1----:R-:W-:Y:S04]  /*6c80*/  SHF.R.U32.HI R2, RZ, 0x15, R39 ;  /* 0x00000015ff027819 */ /* 0x002fe80000011627 */
[----:B------:R-:W-:Y:S01]  /*6c90*/  LOP3.LUT P1, RZ, R2, 0x3, R81, 0x48, !PT ;  /* 0x0000000302ff7812 */ /* 0x000fe20007824851 */
[----:B------:R-:W-:Y:S01]  /*6ca0*/  @!UPT UIADD3 URZ, UPT, UPT, URZ, URZ, URZ ;  /* 0x000000fffffff290 */ /* 0x000fe2000fffe0ff */
[----:B----4-:R-:W-:Y:S11]  /*6cb0*/  @P0 BRA `(.L_x_115) ;  /* 0x0000000000080947 */ /* 0x010ff60003800000 */
[----:B------:R-:W1:Y:S02]  /*6cc0*/  SYNCS.PHASECHK.TRANS64.TRYWAIT P0, [R99+URZ+0xb0], R0 ;  /* 0x0000b000630075a7 */ /* 0x000e6400080011ff */
[----:B-1----:R-:W-:Y:S05]  /*6cd0*/  @!P0 BRA `(.L_x_116) ;  /* 0x0000003c00f48947 */ /* 0x002fea0003800000 */
.L_x_115:
[----:B------:R-:W-:Y:S05]  /*6ce0*/  @!P1 BRA `(.L_x_117) ;  /* 0x0000000000409947 */ /* 0x000fea0003800000 */
[----:B------:R-:W4:Y:S01]  /*6cf0*/  LDCU.64 UR8, c[0x4][0x70] ;  /* 0x01000e00ff0877ac */ /* 0x000f220008000a00 */
[----:B------:R-:W-:Y:S01]  /*6d00*/  MOV R3, 0x0 ;  /* 0x0000000000037802 */ /* 0x000fe20000000f00 */
[----:B------:R-:W-:Y:S02]  /*6d10*/  HFMA2 R12, -RZ, RZ, 0, 5.9604644775390625e-08 ;  /* 0x00000001ff0c7431 */ /* 0x000fe400000001ff */
[----:B------:R-:W-:Y:S02]  /*6d20*/  IMAD.MOV.U32 R8, RZ, RZ, 0x192 ;  /* 0x00000192ff087424 */ /* 0x000fe400078e00ff */
[----:B------:R-:W-:Y:S01]  /*6d30*/  IMAD.MOV.U32 R13, RZ, RZ, RZ ;  /* 0x000000ffff0d7224 */ /* 0x000fe200078e00ff */
[----:B------:R-:W5:Y:S01]  /*6d40*/  LDCU.64 UR6, c[0x4][0x78] ;  /* 0x01000f00ff0677ac */ /* 0x000f620008000a00 */
[----:B------:R-:W1:Y:S01]  /*6d50*/  LDC.64 R2, c[0x4][R3] ;  /* 0x0100000003027b82 */ /* 0x000e620000000a00 */
[----:B------:R-:W2:Y:S01]  /*6d60*/  LDCU.64 UR4, c[0x4][0x10] ;  /* 0x01000200ff0477ac */ /* 0x000ea20008000a00 */
[----:B----4-:R-:W-:Y:S01]  /*6d70*/  MOV R5, UR9 ;  /* 0x0000000900057c02 */ /* 0x010fe20008000f00 */
[----:B------:R-:W-:Y:S01]  /*6d80*/  IMAD.U32 R4, RZ, RZ, UR8 ;  /* 0x00000008ff047e24 */ /* 0x000fe2000f8e00ff */
[----:B-----5:R-:W-:Y:S01]  /*6d90*/  MOV R7, UR7 ;  /* 0x0000000700077c02 */ /* 0x020fe20008000f00 */
[----:B------:R-:W-:Y:S01]  /*6da0*/  IMAD.U32 R6, RZ, RZ, UR6 ;  /* 0x00000006ff067e24 */ /* 0x000fe2000f8e00ff */
[----:B--2---:R-:W-:Y:S01]  /*6db0*/  MOV R11, UR5 ;  /* 0x00000005000b7c02 */ /* 0x004fe20008000f00 */
[----:B------:R-:W-:Y:S02]  /*6dc0*/  IMAD.U32 R10, RZ, RZ, UR4 ;  /* 0x00000004ff0a7e24 */ /* 0x000fe4000f8e00ff */
[----:B------:R-:W-:Y:S07]  /*6dd0*/  LEPC R20, `(.L_x_117) ;  /* 0x000000001014794e */ /* 0x000fee0000000000 */
[----:B-1-3--:R-:W-:Y:S05]  /*6de0*/  CALL.ABS.NOINC R2 ;  /* 0x0000000002007343 */ /* 0x00afea0003c00000 */
.L_x_117:
[----:B------:R-:W-:Y:S05]  /*6df0*/  WARPSYNC.ALL ;  /* 0x0000000000007948 */ /* 0x000fea0003800000 */
[----:B------:R-:W-:Y:S01]  /*6e00*/  R2UR UR4, R39 ;  /* 0x00000000270472ca */ /* 0x000fe200000e0000 */
[--C-:B------:R-:W-:Y:S01]  /*6e10*/  HADD2.F32 R40, -RZ, R48.reuse.H0_H0 ;  /* 0x20000030ff287230 */ /* 0x100fe20000004100 */
[----:B------:R-:W-:Y:S01]  /*6e20*/  ISETP.NE.AND P0, PT, R95, RZ, PT ;  /* 0x000000ff5f00720c */ /* 0x000fe20003f05270 */
[----:B------:R-:W-:Y:S01]  /*6e30*/  HADD2.F32 R43, -RZ, R48.H1_H1 ;  /* 0x30000030ff2b7230 */ /* 0x000fe20000004100 */
[----:B------:R-:W-:Y:S01]  /*6e40*/  BSSY.RECONVERGENT B0, `(.L_x_118) ;  /* 0x000008b000007945 */ /* 0x000fe20003800200 */
[----:B------:R-:W-:Y:S02]  /*6e50*/  HADD2.F32 R42, -RZ, R49.H0_H0 ;  /* 0x20000031ff2a7230 */ /* 0x000fe40000004100 */
[----:B------:R-:W-:Y:S02]  /*6e60*/  HADD2.F32 R45, -RZ, R51.H0_H0 ;  /* 0x20000033ff2d7230 */ /* 0x000fe40000004100 */
[----:B------:R-:W-:Y:S04]  /*6e70*/  HADD2.F32 R44, -RZ, R75.H1_H1 ;  /* 0x3000004bff2c7230 */ /* 0x000fe80000004100 */
[----:B------:R-:W1:Y:S02]  /*6e80*/  LDTM.x32 R4, tmem[UR4] ;  /* 0x00000004000479ee */ /* 0x000e6400082c0000 */
[C---:B-1-3--:R-:W-:Y:S01]  /*6e90*/  FMUL R0, R38.reuse, R4 ;  /* 0x0000000426007220 */ /* 0x04afe20000400000 */
[C---:B------:R-:W-:Y:S01]  /*6ea0*/  FMUL R2, R38.reuse, R5 ;  /* 0x0000000526027220 */ /* 0x040fe20000400000 */
[C---:B------:R-:W-:Y:S01]  /*6eb0*/  FMUL R3, R38.reuse, R6 ;  /* 0x0000000626037220 */ /* 0x040fe20000400000 */
[C---:B------:R-:W-:Y:S01]  /*6ec0*/  FMUL R7, R38.reuse, R7 ;  /* 0x0000000726077220 */ /* 0x040fe20000400000 */
[C---:B------:R-:W-:Y:S01]  /*6ed0*/  FFMA R0, R41.reuse, R40, R0 ;  /* 0x0000002829007223 */ /* 0x040fe20000000000 */
[----:B------:R-:W-:Y:S02]  /*6ee0*/  HADD2.F32 R40, -RZ, R49.H1_H1 ;  /* 0x30000031ff287230 */ /* 0x000fe40000004100 */
[C---:B------:R-:W-:Y:S01]  /*6ef0*/  FFMA R2, R41.reuse, R43, R2 ;  /* 0x0000002b29027223 */ /* 0x040fe20000000002 */
[C---:B------:R-:W-:Y:S01]  /*6f00*/  FFMA R3, R41.reuse, R42, R3 ;  /* 0x0000002a29037223 */ /* 0x040fe20000000003 */
[--C-:B------:R-:W-:Y:S02]  /*6f10*/  HADD2.F32 R43, -RZ, R50.reuse.H0_H0 ;  /* 0x20000032ff2b7230 */ /* 0x100fe40000004100 */
[----:B------:R-:W-:Y:S01]  /*6f20*/  FMUL R4, R38, R8 ;  /* 0x0000000826047220 */ /* 0x000fe20000400000 */
[----:B------:R-:W-:Y:S01]  /*6f30*/  HADD2.F32 R42, -RZ, R50.H1_H1 ;  /* 0x30000032ff2a7230 */ /* 0x000fe20000004100 */
[----:B------:R-:W-:Y:S01]  /*6f40*/  F2FP.F16.F32.PACK_AB R52, R2, R0 ;  /* 0x000000000234723e */ /* 0x000fe200000000ff */
[C---:B------:R-:W-:Y:S01]  /*6f50*/  FFMA R7, R41.reuse, R40, R7 ;  /* 0x0000002829077223 */ /* 0x040fe20000000007 */
[----:B------:R-:W-:Y:S01]  /*6f60*/  FFMA R4, R41, R43, R4 ;  /* 0x0000002b29047223 */ /* 0x000fe20000000004 */
[C---:B------:R-:W-:Y:S01]  /*6f70*/  FMUL R5, R38.reuse, R9 ;  /* 0x0000000926057220 */ /* 0x040fe20000400000 */
[C---:B------:R-:W-:Y:S01]  /*6f80*/  FMUL R6, R38.reuse, R10 ;  /* 0x0000000a26067220 */ /* 0x040fe20000400000 */
[----:B------:R-:W-:Y:S01]  /*6f90*/  HADD2.F32 R40, -RZ, R51.H1_H1 ;  /* 0x30000033ff287230 */ /* 0x000fe20000004100 */
[----:B------:R-:W-:Y:S01]  /*6fa0*/  F2FP.F16.F32.PACK_AB R53, R7, R3 ;  /* 0x000000030735723e */ /* 0x000fe200000000ff */
[C---:B------:R-:W-:Y:S01]  /*6fb0*/  FFMA R5, R41.reuse, R42, R5 ;  /* 0x0000002a29057223 */ /* 0x040fe20000000005 */
[----:B------:R-:W-:Y:S01]  /*6fc0*/  FFMA R6, R41, R45, R6 ;  /* 0x0000002d29067223 */ /* 0x000fe20000000006 */
[C---:B------:R-:W-:Y:S01]  /*6fd0*/  FMUL R11, R38.reuse, R11 ;  /* 0x0000000b260b7220 */ /* 0x040fe20000400000 */
[--C-:B------:R-:W-:Y:S02]  /*6fe0*/  HADD2.F32 R43, -RZ, R56.reuse.H0_H0 ;  /* 0x20000038ff2b7230 */ /* 0x100fe40000004100 */
[C---:B------:R-:W-:Y:S01]  /*6ff0*/  FMUL R8, R38.reuse, R12 ;  /* 0x0000000c26087220 */ /* 0x040fe20000400000 */
[----:B------:R-:W-:Y:S01]  /*7000*/  F2FP.F16.F32.PACK_AB R54, R5, R4 ;  /* 0x000000040536723e */ /* 0x000fe200000000ff */
[C---:B------:R-:W-:Y:S01]  /*7010*/  FFMA R11, R41.reuse, R40, R11 ;  /* 0x00000028290b7223 */ /* 0x040fe2000000000b */
[----:B------:R-:W-:Y:S02]  /*7020*/  HADD2.F32 R40, -RZ, R56.H1_H1 ;  /* 0x30000038ff287230 */ /* 0x000fe40000004100 */
[----:B------:R-:W-:Y:S01]  /*7030*/  FFMA R8, R41, R43, R8 ;  /* 0x0000002b29087223 */ /* 0x000fe20000000008 */
[C---:B------:R-:W-:Y:S01]  /*7040*/  FMUL R9, R38.reuse, R13 ;  /* 0x0000000d26097220 */ /* 0x040fe20000400000 */
[--C-:B------:R-:W-:Y:S01]  /*7050*/  HADD2.F32 R45, -RZ, R57.reuse.H0_H0 ;  /* 0x20000039ff2d7230 */ /* 0x100fe20000004100 */
[----:B------:R-:W-:Y:S01]  /*7060*/  F2FP.F16.F32.PACK_AB R55, R11, R6 ;  /* 0x000000060b37723e */ /* 0x000fe200000000ff */
[C---:B------:R-:W-:Y:S01]  /*7070*/  FMUL R10, R38.reuse, R14 ;  /* 0x0000000e260a7220 */ /* 0x040fe20000400000 */
[----:B------:R-:W-:Y:S02]  /*7080*/  HADD2.F32 R42, -RZ, R57.H1_H1 ;  /* 0x30000039ff2a7230 */ /* 0x000fe40000004100 */
[C---:B------:R-:W-:Y:S01]  /*7090*/  FFMA R9, R41.reuse, R40, R9 ;  /* 0x0000002829097223 */ /* 0x040fe20000000009 */
[C---:B------:R-:W-:Y:S01]  /*70a0*/  FMUL R15, R38.reuse, R15 ;  /* 0x0000000f260f7220 */ /* 0x040fe20000400000 */
[----:B------:R1:W-:Y:S01]  /*70b0*/  STS.128 [R93], R52 ;  /* 0x000000345d007388 */ /* 0x0003e20000000c00 */
[----:B------:R-:W-:Y:S01]  /*70c0*/  FFMA R10, R41, R45, R10 ;  /* 0x0000002d290a7223 */ /* 0x000fe2000000000a */
[--C-:B------:R-:W-:Y:S01]  /*70d0*/  HADD2.F32 R40, -RZ, R58.reuse.H0_H0 ;  /* 0x2000003aff287230 */ /* 0x100fe20000004100 */
[----:B------:R-:W-:Y:S01]  /*70e0*/  F2FP.F16.F32.PACK_AB R68, R9, R8 ;  /* 0x000000080944723e */ /* 0x000fe200000000ff */
[----:B------:R-:W-:Y:S01]  /*70f0*/  FFMA R15, R41, R42, R15 ;  /* 0x0000002a290f7223 */ /* 0x000fe2000000000f */
[C---:B------:R-:W-:Y:S01]  /*7100*/  FMUL R12, R38.reuse, R16 ;  /* 0x00000010260c7220 */ /* 0x040fe20000400000 */
[----:B------:R-:W-:Y:S02]  /*7110*/  HADD2.F32 R42, -RZ, R58.H1_H1 ;  /* 0x3000003aff2a7230 */ /* 0x000fe40000004100 */
[C---:B------:R-:W-:Y:S01]  /*7120*/  FMUL R13, R38.reuse, R17 ;  /* 0x00000011260d7220 */ /* 0x040fe20000400000 */
[--C-:B------:R-:W-:Y:S01]  /*7130*/  HADD2.F32 R43, -RZ, R59.reuse.H0_H0 ;  /* 0x2000003bff2b7230 */ /* 0x100fe20000004100 */
[----:B------:R-:W-:Y:S01]  /*7140*/  F2FP.F16.F32.PACK_AB R69, R15, R10 ;  /* 0x0000000a0f45723e */ /* 0x000fe200000000ff */
[C---:B------:R-:W-:Y:S01]  /*7150*/  FFMA R12, R41.reuse, R40, R12 ;  /* 0x00000028290c7223 */ /* 0x040fe2000000000c */
[C---:B------:R-:W-:Y:S01]  /*7160*/  FFMA R13, R41.reuse, R42, R13 ;  /* 0x0000002a290d7223 */ /* 0x040fe2000000000d */
[C---:B------:R-:W-:Y:S01]  /*7170*/  FMUL R14, R38.reuse, R18 ;  /* 0x00000012260e7220 */ /* 0x040fe20000400000 */
[----:B------:R-:W-:Y:S02]  /*7180*/  HADD2.F32 R40, -RZ, R59.H1_H1 ;  /* 0x3000003bff287230 */ /* 0x000fe40000004100 */
[C---:B------:R-:W-:Y:S01]  /*7190*/  FMUL R19, R38.reuse, R19 ;  /* 0x0000001326137220 */ /* 0x040fe20000400000 */
[C---:B------:R-:W-:Y:S01]  /*71a0*/  FMUL R16, R38.reuse, R20 ;  /* 0x0000001426107220 */ /* 0x040fe20000400000 */
[C---:B------:R-:W-:Y:S01]  /*71b0*/  FFMA R14, R41.reuse, R43, R14 ;  /* 0x0000002b290e7223 */ /* 0x040fe2000000000e */
[--C-:B------:R-:W-:Y:S02]  /*71c0*/  HADD2.F32 R43, -RZ, R64.reuse.H0_H0 ;  /* 0x20000040ff2b7230 */ /* 0x100fe40000004100 */
[C---:B------:R-:W-:Y:S01]  /*71d0*/  FFMA R19, R41.reuse, R40, R19 ;  /* 0x0000002829137223 */ /* 0x040fe20000000013 */
[----:B------:R-:W-:Y:S02]  /*71e0*/  HADD2.F32 R42, -RZ, R64.H1_H1 ;  /* 0x30000040ff2a7230 */ /* 0x000fe40000004100 */
[C---:B------:R-:W-:Y:S01]  /*71f0*/  FMUL R17, R38.reuse, R21 ;  /* 0x0000001526117220 */ /* 0x040fe20000400000 */
[--C-:B------:R-:W-:Y:S02]  /*7200*/  HADD2.F32 R45, -RZ, R65.reuse.H0_H0 ;  /* 0x20000041ff2d7230 */ /* 0x100fe40000004100 */
[C---:B------:R-:W-:Y:S01]  /*7210*/  FMUL R18, R38.reuse, R22 ;  /* 0x0000001626127220 */ /* 0x040fe20000400000 */
[----:B------:R-:W-:Y:S02]  /*7220*/  HADD2.F32 R40, -RZ, R65.H1_H1 ;  /* 0x30000041ff287230 */ /* 0x000fe40000004100 */
[C---:B------:R-:W-:Y:S01]  /*7230*/  FMUL R23, R38.reuse, R23 ;  /* 0x0000001726177220 */ /* 0x040fe20000400000 */
[C---:B------:R-:W-:Y:S01]  /*7240*/  FFMA R16, R41.reuse, R43, R16 ;  /* 0x0000002b29107223 */ /* 0x040fe20000000010 */
[C---:B------:R-:W-:Y:S01]  /*7250*/  FFMA R17, R41.reuse, R42, R17 ;  /* 0x0000002a29117223 */ /* 0x040fe20000000011 */
[C---:B------:R-:W-:Y:S01]  /*7260*/  FFMA R18, R41.reuse, R45, R18 ;  /* 0x0000002d29127223 */ /* 0x040fe20000000012 */
[C---:B------:R-:W-:Y:S01]  /*7270*/  FFMA R23, R41.reuse, R40, R23 ;  /* 0x0000002829177223 */ /* 0x040fe20000000017 */
[--C-:B------:R-:W-:Y:S02]  /*7280*/  HADD2.F32 R43, -RZ, R66.reuse.H0_H0 ;  /* 0x20000042ff2b7230 */ /* 0x100fe40000004100 */
[C---:B------:R-:W-:Y:S01]  /*7290*/  FMUL R20, R38.reuse, R24 ;  /* 0x0000001826147220 */ /* 0x040fe20000400000 */
        /* <DEDUP_REMOVED lines=9> */
[----:B------:R-:W-:Y:S01]  /*7330*/  FFMA R27, R41, R42, R27 ;  /* 0x0000002a291b7223 */ /* 0x000fe2000000001b */
[--C-:B------:R-:W-:Y:S02]  /*7340*/  HADD2.F32 R40, -RZ, R72.reuse.H0_H0 ;  /* 0x20000048ff287230 */ /* 0x100fe40000004100 */
[C---:B------:R-:W-:Y:S01]  /*7350*/  FMUL R24, R38.reuse, R28 ;  /* 0x0000001c26187220 */ /* 0x040fe20000400000 */
[----:B------:R-:W-:Y:S02]  /*7360*/  HADD2.F32 R42, -RZ, R72.H1_H1 ;  /* 0x30000048ff2a7230 */ /* 0x000fe40000004100 */
[C---:B------:R-:W-:Y:S01]  /*7370*/  FMUL R25, R38.reuse, R29 ;  /* 0x0000001d26197220 */ /* 0x040fe20000400000 */
[--C-:B------:R-:W-:Y:S02]  /*7380*/  HADD2.F32 R43, -RZ, R73.reuse.H0_H0 ;  /* 0x20000049ff2b7230 */ /* 0x100fe40000004100 */
[C---:B------:R-:W-:Y:S01]  /*7390*/  FMUL R26, R38.reuse, R30 ;  /* 0x0000001e261a7220 */ /* 0x040fe20000400000 */
[----:B------:R-:W-:Y:S01]  /*73a0*/  F2FP.F16.F32.PACK_AB R70, R13, R12 ;  /* 0x0000000c0d46723e */ /* 0x000fe200000000ff */
[----:B------:R-:W-:Y:S01]  /*73b0*/  FFMA R24, R41, R40, R24 ;  /* 0x0000002829187223 */ /* 0x000fe20000000018 */
[----:B------:R-:W-:Y:S01]  /*73c0*/  F2FP.F16.F32.PACK_AB R71, R19, R14 ;  /* 0x0000000e1347723e */ /* 0x000fe200000000ff */
[C---:B------:R-:W-:Y:S01]  /*73d0*/  FFMA R25, R41.reuse, R42, R25 ;  /* 0x0000002a29197223 */ /* 0x040fe20000000019 */
[C---:B------:R-:W-:Y:S01]  /*73e0*/  FFMA R26, R41.reuse, R43, R26 ;  /* 0x0000002b291a7223 */ /* 0x040fe2000000001a */
[----:B------:R-:W-:Y:S02]  /*73f0*/  HADD2.F32 R40, -RZ, R73.H1_H1 ;  /* 0x30000049ff287230 */ /* 0x000fe40000004100 */
[C---:B------:R-:W-:Y:S01]  /*7400*/  FMUL R31, R38.reuse, R31 ;  /* 0x0000001f261f7220 */ /* 0x040fe20000400000 */
[----:B------:R1:W-:Y:S01]  /*7410*/  STS.128 [R92+0x10], R68 ;  /* 0x000010445c007388 */ /* 0x0003e20000000c00 */
[--C-:B------:R-:W-:Y:S02]  /*7420*/  HADD2.F32 R43, -RZ, R74.reuse.H0_H0 ;  /* 0x2000004aff2b7230 */ /* 0x100fe40000004100 */
[C---:B------:R-:W-:Y:S01]  /*7430*/  FMUL R28, R38.reuse, R32 ;  /* 0x00000020261c7220 */ /* 0x040fe20000400000 */
[----:B------:R-:W-:Y:S02]  /*7440*/  HADD2.F32 R42, -RZ, R74.H1_H1 ;  /* 0x3000004aff2a7230 */ /* 0x000fe40000004100 */
[C---:B------:R-:W-:Y:S01]  /*7450*/  FMUL R29, R38.reuse, R33 ;  /* 0x00000021261d7220 */ /* 0x040fe20000400000 */
[----:B------:R-:W-:Y:S02]  /*7460*/  HADD2.F32 R45, -RZ, R75.H0_H0 ;  /* 0x2000004bff2d7230 */ /* 0x000fe40000004100 */
[C---:B------:R-:W-:Y:S01]  /*7470*/  FMUL R30, R38.reuse, R34 ;  /* 0x00000022261e7220 */ /* 0x040fe20000400000 */
[----:B------:R-:W-:Y:S01]  /*7480*/  FFMA R31, R41, R40, R31 ;  /* 0x00000028291f7223 */ /* 0x000fe2000000001f */
[----:B------:R-:W-:Y:S01]  /*7490*/  FMUL R35, R38, R35 ;  /* 0x0000002326237220 */ /* 0x000fe20000400000 */
[----:B------:R-:W-:Y:S01]  /*74a0*/  F2FP.F16.F32.PACK_AB R100, R17, R16 ;  /* 0x000000101164723e */ /* 0x000fe200000000ff */
[----:B------:R-:W-:Y:S01]  /*74b0*/  FFMA R28, R41, R43, R28 ;  /* 0x0000002b291c7223 */ /* 0x000fe2000000001c */
[----:B------:R-:W-:Y:S01]  /*74c0*/  F2FP.F16.F32.PACK_AB R101, R23, R18 ;  /* 0x000000121765723e */ /* 0x000fe200000000ff */
[----:B------:R-:W-:Y:S01]  /*74d0*/  FFMA R29, R41, R42, R29 ;  /* 0x0000002a291d7223 */ /* 0x000fe2000000001d */
[----:B------:R-:W-:Y:S01]  /*74e0*/  F2FP.F16.F32.PACK_AB R102, R21, R20 ;  /* 0x000000141566723e */ /* 0x000fe200000000ff */
[----:B------:R-:W-:Y:S01]  /*74f0*/  FFMA R30, R41, R45, R30 ;  /* 0x0000002d291e7223 */ /* 0x000fe2000000001e */
[----:B------:R-:W-:Y:S01]  /*7500*/  F2FP.F16.F32.PACK_AB R103, R27, R22 ;  /* 0x000000161b67723e */ /* 0x000fe200000000ff */
[----:B------:R-:W-:Y:S01]  /*7510*/  FFMA R35, R41, R44, R35 ;  /* 0x0000002c29237223 */ /* 0x000fe20000000023 */
[----:B------:R-:W-:Y:S02]  /*7520*/  F2FP.F16.F32.PACK_AB R104, R25, R24 ;  /* 0x000000181968723e */ /* 0x000fe400000000ff */
[----:B------:R-:W-:Y:S01]  /*7530*/  F2FP.F16.F32.PACK_AB R105, R31, R26 ;  /* 0x0000001a1f69723e */ /* 0x000fe200000000ff */
[----:B------:R1:W-:Y:S01]  /*7540*/  STS.128 [R91+0x20], R100 ;  /* 0x000020645b007388 */ /* 0x0003e20000000c00 */
[----:B------:R-:W-:Y:S02]  /*7550*/  F2FP.F16.F32.PACK_AB R106, R29, R28 ;  /* 0x0000001c1d6a723e */ /* 0x000fe400000000ff */
[----:B------:R-:W-:Y:S05]  /*7560*/  F2FP.F16.F32.PACK_AB R107, R35, R30 ;  /* 0x0000001e236b723e */ /* 0x000fea00000000ff */
[----:B------:R1:W-:Y:S01]  /*7570*/  STS.128 [R87+0x30], R104 ;  /* 0x0000306857007388 */ /* 0x0003e20000000c00 */
[----:B------:R-:W-:Y:S01]  /*7580*/  @!PT LDS RZ, [RZ] ;  /* 0x00000000fffff984 */ /* 0x000fe20000000800 */
[----:B------:R-:W-:Y:S01]  /*7590*/  @!PT LDS RZ, [RZ] ;  /* 0x00000000fffff984 */ /* 0x000fe20000000800 */
[----:B------:R-:W-:Y:S01]  /*75a0*/  @!PT LDS RZ, [RZ] ;  /* 0x00000000fffff984 */ /* 0x000fe20000000800 */
[----:B------:R-:W-:Y:S01]  /*75b0*/  @!PT LDS RZ, [RZ] ;  /* 0x00000000fffff984 */ /* 0x000fe20000000800 */
[----:B------:R3:W-:Y:S07]  /*75c0*/  MEMBAR.ALL.CTA ;  /* 0x0000000000007992 */ /* 0x0007ee0000008000 */
[----:B---3--:R-:W3:Y:S02]  /*75d0*/  FENCE.VIEW.ASYNC.S ;  /* 0x00000000000073c6 */ /* 0x008ee40000000000 */
[----:B---3--:R-:W-:Y:S06]  /*75e0*/  BAR.SYNC.DEFER_BLOCKING 0x1, 0x80 ;  /* 0x0042000000007b1d */ /* 0x008fec0000010000 */
[----:B------:R-:W-:Y:S05]  /*75f0*/  @P0 BRA `(.L_x_119) ;  /* 0x00000000003c0947 */ /* 0x000fea0003800000 */
[----:B------:R-:W3:Y:S01]  /*7600*/  LDCU.64 UR6, c[0x0][0x348] ;  /* 0x00006900ff0677ac */ /* 0x000ee20008000a00 */
[----:B------:R-:W-:Y:S01]  /*7610*/  UIADD3 UR4, UPT, UPT, UR43, 0x200, URZ ;  /* 0x000002002b047890 */ /* 0x000fe2000fffe0ff */
[----:B------:R-:W-:Y:S01]  /*7620*/  UMOV UR51, UR36 ;  /* 0x0000002400337c82 */ /* 0x000fe20008000000 */
[----:B------:R-:W-:Y:S02]  /*7630*/  UIADD3 UR9, UPT, UPT, UR49, 0x80, URZ ;  /* 0x0000008031097890 */ /* 0x000fe4000fffe0ff */
[----:B------:R-:W-:Y:S02]  /*7640*/  UIADD3 UR8, UPT, UPT, UR43, 0x1200, URZ ;  /* 0x000012002b087890 */ /* 0x000fe4000fffe0ff */
[----:B------:R-:W-:Y:S01]  /*7650*/  MOV R84, UR4 ;  /* 0x0000000400547c02 */ /* 0x000fe20008000f00 */
[----:B------:R-:W-:Y:S01]  /*7660*/  UMOV UR10, UR50 ;  /* 0x00000032000a7c82 */ /* 0x000fe20008000000 */
[----:B------:R-:W-:Y:S02]  /*7670*/  UMOV UR11, UR36 ;  /* 0x00000024000b7c82 */ /* 0x000fe40008000000 */
[----:B------:R-:W-:Y:S01]  /*7680*/  R2UR UR48, R84 ;  /* 0x00000000543072ca */ /* 0x000fe200000e0000 */
[----:B---3--:R-:W-:Y:S04]  /*7690*/  UIADD3 UR4, UP0, UPT, UR6, 0x680, URZ ;  /* 0x0000068006047890 */ /* 0x008fe8000ff1e0ff */
[----:B------:R-:W-:Y:S09]  /*76a0*/  UIADD3.X UR5, UPT, UPT, URZ, UR7, URZ, UP0, !UPT ;  /* 0x00000007ff057290 */ /* 0x000ff200087fe4ff */
[----:B------:R3:W-:Y:S01]  /*76b0*/  UTMASTG.3D [UR48], [UR4] ;  /* 0x00000030040073b5 */ /* 0x0007e20008010000 */
[----:B------:R3:W-:Y:S01]  /*76c0*/  UTMASTG.3D [UR8], [UR4] ;  /* 0x00000008040073b5 */ /* 0x0007e20008010000 */
[----:B------:R0:W-:Y:S01]  /*76d0*/  UTMACMDFLUSH ;  /* 0x00000000000079b7 */ /* 0x0001e20000000000 */
[----:B---3--:R-:W-:Y:S04]  /*76e0*/  DEPBAR.LE SB0, 0x1 ;  /* 0x000080400000791a */ /* 0x008fe80000000000 */
.L_x_119:
[----:B------:R-:W-:Y:S05]  /*76f0*/  BSYNC.RECONVERGENT B0 ;  /* 0x0000000000007941 */ /* 0x000fea0003800200 */
.L_x_118:
[----:B------:R-:W-:Y:S01]  /*7700*/  BAR.SYNC.DEFER_BLOCKING 0x1, 0x80 ;  /* 0x0042000000007b1d */ /* 0x000fe20000010000 */
[----:B------:R-:W-:Y:S01]  /*7710*/  ISETP.NE.AND P1, PT, R98, RZ, PT ;  /* 0x000000ff6200720c */ /* 0x000fe20003f25270 */
[----:B------:R-:W-:Y:S01]  /*7720*/  UISETP.NE.AND UP0, UPT, UR52, URZ, UPT ;  /* 0x000000ff3400728c */ /* 0x000fe2000bf05270 */
[----:B------:R-:W-:Y:S11]  /*7730*/  LEA R3, R46, UR43, 0x3 ;  /* 0x0000002b2e037c11 */ /* 0x000ff6000f8e18ff */
[----:B------:R-:W-:Y:S01]  /*7740*/  @P1 SHF.L.U32 R2, R90, 0x1f, RZ ;  /* 0x0000001f5a021819 */ /* 0x000fe200000006ff */
[----:B------:R-:W-:Y:S06]  /*7750*/  BRA.U !UP0, `(.L_x_120) ;  /* 0x0000000108247547 */ /* 0x000fec000b800000 */
[----:B------:R-:W-:Y:S01]  /*7760*/  IMAD.U32 R5, RZ, RZ, UR46 ;  /* 0x0000002eff057e24 */ /* 0x000fe2000f8e00ff */
[----:B------:R-:W-:Y:S01]  /*7770*/  MOV R0, UR47 ;  /* 0x0000002f00007c02 */ /* 0x000fe20008000f00 */
[----:B------:R-:W-:Y:S03]  /*7780*/  UIADD3 UR4, UPT, UPT, UR46, 0x1, URZ ;  /* 0x000000012e047890 */ /* 0x000fe6000fffe0ff */
[----:B------:R-:W-:Y:S01]  /*7790*/  @P1 LEA R5, R5, UR43, 0x3 ;  /* 0x0000002b05051c11 */ /* 0x000fe2000f8e18ff */
[----:B------:R-:W-:Y:S04]  /*77a0*/  UISETP.NE.AND UP0, UPT, UR4, 0x4, UPT ;  /* 0x000000040400788c */ /* 0x000fe8000bf05270 */
[----:B------:R-:W-:Y:S01]  /*77b0*/  @P1 VIADD R5, R5, 0x60 ;  /* 0x0000006005051836 */ /* 0x000fe20000000000 */
[----:B------:R-:W-:Y:S04]  /*77c0*/  USEL UR46, UR4, URZ, UP0 ;  /* 0x000000ff042e7287 */ /* 0x000fe80008000000 */
[----:B------:R-:W-:Y:S04]  /*77d0*/  @P1 PRMT R0, R0, 0x654, R5 ;  /* 0x0000065400001816 */ /* 0x000fe80000000005 */
[----:B------:R3:W-:Y:S04]  /*77e0*/  @P1 SYNCS.ARRIVE.TRANS64.RED.A1T0 RZ, [R0+URZ], RZ ;  /* 0x000000ff00ff19a7 */ /* 0x0007e800081004ff */
.L_x_120:
[----:B------:R-:W4:Y:S01]  /*77f0*/  @P1 SYNCS.PHASECHK.TRANS64.TRYWAIT P0, [R3+URZ+0x40], R2 ;  /* 0x00004002030015a7 */ /* 0x000f2200080011ff */
[----:B------:R-:W-:Y:S01]  /*7800*/  BSSY B1, `(.L_x_121) ;  /* 0x0000016000017945 */ /* 0x000fe20003800000 */
[----:B----4-:R-:W-:Y:S03]  /*7810*/  @P1 SEL R47, RZ, 0x1, !P0 ;  /* 0x00000001ff2f1807 */ /* 0x010fe60004000000 */
[----:B------:R-:W-:Y:S05]  /*7820*/  @!P1 BRA `(.L_x_122) ;  /* 0x00000000004c9947 */ /* 0x000fea0003800000 */
[----:B------:R-:W-:Y:S01]  /*7830*/  ISETP.NE.AND P0, PT, R47, RZ, PT ;  /* 0x000000ff2f00720c */ /* 0x000fe20003f05270 */
[----:B------:R-:W-:Y:S01]  /*7840*/  BSSY B0, `(.L_x_123) ;  /* 0x000000b000007945 */ /* 0x000fe20003800000 */
[----:B------:R-:W-:Y:S11]  /*7850*/  ISETP.NE.AND P1, PT, R60, RZ, PT ;  /* 0x000000ff3c00720c */ /* 0x000ff60003f25270 */
[----:B------:R-:W-:Y:S02]  /*7860*/  @!UPT UIADD3 URZ, UPT, UPT, URZ, URZ, URZ ;  /* 0x000000fffffff290 */ /* 0x000fe4000fffe0ff */
[C---:B------:R-:W-:Y:S01]  /*7870*/  @P1 IMAD R6, R46.reuse, 0x2000, R93 ;  /* 0x000020002e061824 */ /* 0x040fe200078e025d */
[C---:B------:R-:W-:Y:S01]  /*7880*/  @P1 LEA R4, R46.reuse, R91, 0xd ;  /* 0x0000005b2e041211 */ /* 0x040fe200078e68ff */
[C---:B------:R-:W-:Y:S02]  /*7890*/  @P1 IMAD R5, R46.reuse, 0x2000, R92 ;  /* 0x000020002e051824 */ /* 0x040fe400078e025c */
[----:B------:R-:W-:Y:S01]  /*78a0*/  @P1 IMAD R2, R46, 0x2000, R87 ;  /* 0x000020002e021824 */ /* 0x000fe200078e0257 */
[----:B------:R-:W-:Y:S06]  /*78b0*/  @P0 BRA `(.L_x_124) ;  /* 0x00000000000c0947 */ /* 0x000fec0003800000 */
[----:B---3--:R-:W-:Y:S04]  /*78c0*/  SHF.L.U32 R0, R90, 0x1f, RZ ;  /* 0x0000001f5a007819 */ /* 0x008fe800000006ff */
[----:B------:R-:W3:Y:S02]  /*78d0*/  SYNCS.PHASECHK.TRANS64.TRYWAIT P0, [R3+URZ+0x40], R0 ;  /* 0x00004000030075a7 */ /* 0x000ee400080011ff */
[----:B---3--:R-:W-:Y:S05]  /*78e0*/  @!P0 BRA `(.L_x_125) ;  /* 0x0000003400048947 */ /* 0x008fea0003800000 */
.L_x_124:
[----:B------:R-:W-:Y:S05]  /*78f0*/  BSYNC B0 ;  /* 0x0000000000007941 */ /* 0x000fea0003800000 */
.L_x_123:
[----:B------:R-:W-:Y:S02]  /*7900*/  ISETP.NE.AND P0, PT, R60, RZ, PT ;  /* 0x000000ff3c00720c */ /* 0x000fe40003f05270 */
[----:B------:R-:W-:Y:S11]  /*7910*/  IADD3 R46, PT, PT, R46, 0x1, RZ ;  /* 0x000000012e2e7810 */ /* 0x000ff60007ffe0ff */
[----:B------:R4:W1:Y:S04]  /*7920*/  @P0 LDS.128 R48, [R6] ;  /* 0x0000000006300984 */ /* 0x0008680000000c00 */
[----:B------:R4:W1:Y:S04]  /*7930*/  @P0 LDS.128 R56, [R5+0x10] ;  /* 0x0000100005380984 */ /* 0x0008680000000c00 */
[----:B------:R4:W1:Y:S04]  /*7940*/  @P0 LDS.128 R64, [R4+0x20] ;  /* 0x0000200004400984 */ /* 0x0008680000000c00 */
[----:B------:R4:W1:Y:S02]  /*7950*/  @P0 LDS.128 R72, [R2+0x30] ;  /* 0x0000300002480984 */ /* 0x0008640000000c00 */
.L_x_122:
[----:B------:R-:W-:Y:S05]  /*7960*/  BSYNC B1 ;  /* 0x0000000000017941 */ /* 0x000fea0003800000 */
.L_x_121:
[----:B---3--:R-:W-:Y:S05]  /*7970*/  VIADD R0, R39, 0x20 ;  /* 0x0000002027007836 */ /* 0x008fea0000000000 */
[----:B------:R-:W-:Y:S04]  /*7980*/  SHF.R.U32.HI R0, RZ, 0x15, R0 ;  /* 0x00000015ff007819 */ /* 0x000fe80000011600 */
[----:B------:R-:W-:Y:S11]  /*7990*/  LOP3.LUT P0, RZ, R0, 0x3, R81, 0x48, !PT ;  /* 0x0000000300ff7812 */ /* 0x000ff60007804851 */
[----:B------:R-:W-:Y:S02]  /*79a0*/  @!UPT UIADD3 URZ, UPT, UPT, URZ, URZ, URZ ;  /* 0x000000fffffff290 */ /* 0x000fe4000fffe0ff */
[----:B------:R-:W-:Y:S05]  /*79b0*/  @!P0 BRA `(.L_x_126) ;  /* 0x0000000000408947 */ /* 0x000fea0003800000 */
[----:B------:R-:W3:Y:S01]  /*79c0*/  LDCU.64 UR8, c[0x4][0x70] ;  /* 0x01000e00ff0877ac */ /* 0x000ee20008000a00 */
[----:B------:R-:W-:Y:S01]  /*79d0*/  MOV R3, 0x0 ;  /* 0x0000000000037802 */ /* 0x000fe20000000f00 */
[----:B------:R-:W-:Y:S02]  /*79e0*/  HFMA2 R12, -RZ, RZ, 0, 5.9604644775390625e-08 ;  /* 0x00000001ff0c7431 */ /* 0x000fe400000001ff */
[----:B------:R-:W-:Y:S02]  /*79f0*/  IMAD.MOV.U32 R8, RZ, RZ, 0x192 ;  /* 0x00000192ff087424 */ /* 0x000fe400078e00ff */
[----:B------:R-:W-:Y:S01]  /*7a00*/  IMAD.MOV.U32 R13, RZ, RZ, RZ ;  /* 0x000000ffff0d7224 */ /* 0x000fe200078e00ff */
[----:B------:R-:W5:Y:S01]  /*7a10*/  LDCU.64 UR6, c[0x4][0x78] ;  /* 0x01000f00ff0677ac */ /* 0x000f620008000a00 */
[----:B----4-:R-:W4:Y:S01]  /*7a20*/  LDC.64 R2, c[0x4][R3] ;  /* 0x0100000003027b82 */ /* 0x010f220000000a00 */
[----:B------:R-:W2:Y:S01]  /*7a30*/  LDCU.64 UR4, c[0x4][0x10] ;  /* 0x01000200ff0477ac */ /* 0x000ea20008000a00 */
[----:B---3--:R-:W-:Y:S01]  /*7a40*/  MOV R5, UR9 ;  /* 0x0000000900057c02 */ /* 0x008fe20008000f00 */
[----:B------:R-:W-:Y:S01]  /*7a50*/  IMAD.U32 R4, RZ, RZ, UR8 ;  /* 0x00000008ff047e24 */ /* 0x000fe2000f8e00ff */
[----:B-----5:R-:W-:Y:S01]  /*7a60*/  MOV R7, UR7 ;  /* 0x0000000700077c02 */ /* 0x020fe20008000f00 */
[----:B------:R-:W-:Y:S01]  /*7a70*/  IMAD.U32 R6, RZ, RZ, UR6 ;  /* 0x00000006ff067e24 */ /* 0x000fe2000f8e00ff */
[----:B--2---:R-:W-:Y:S01]  /*7a80*/  MOV R11, UR5 ;  /* 0x00000005000b7c02 */ /* 0x004fe20008000f00 */
[----:B------:R-:W-:Y:S02]  /*7a90*/  IMAD.U32 R10, RZ, RZ, UR4 ;  /* 0x00000004ff0a7e24 */ /* 0x000fe4000f8e00ff */
[----:B------:R-:W-:Y:S07]  /*7aa0*/  LEPC R20, `(.L_x_126) ;  /* 0x000000001014794e */ /* 0x000fee0000000000 */
[----:B-1--4-:R-:W-:Y:S05]  /*7ab0*/  CALL.ABS.NOINC R2 ;  /* 0x0000000002007343 */ /* 0x012fea0003c00000 */
.L_x_126:
[----:B------:R-:W-:Y:S05]  /*7ac0*/  WARPSYNC.ALL ;  /* 0x0000000000007948 */ /* 0x000fea0003800000 */
[----:B------:R-:W-:Y:S01]  /*7ad0*/  R2UR UR4, R39 ;  /* 0x00000000270472ca */ /* 0x000fe200000e0000 */
[--C-:B-1----:R-:W-:Y:S01]  /*7ae0*/  HADD2.F32 R40, -RZ, R48.reuse.H0_H0 ;  /* 0x20000030ff287230 */ /* 0x102fe20000004100 */
[----:B------:R-:W-:Y:S01]  /*7af0*/  ISETP.NE.AND P6, PT, R98, RZ, PT ;  /* 0x000000ff6200720c */ /* 0x000fe20003fc5270 */
[----:B------:R-:W-:Y:S01]  /*7b00*/  HADD2.F32 R43, -RZ, R48.H1_H1 ;  /* 0x30000030ff2b7230 */ /* 0x000fe20000004100 */
[----:B------:R-:W-:Y:S01]  /*7b10*/  MOV R52, UR46 ;  /* 0x0000002e00347c02 */ /* 0x000fe20008000f00 */
[----:B------:R-:W-:Y:S01]  /*7b20*/  HADD2.F32 R42, -RZ, R49.H1_H1 ;  /* 0x30000031ff2a7230 */ /* 0x000fe20000004100 */
[----:B------:R-:W-:Y:S01]  /*7b30*/  MOV R61, UR47 ;  /* 0x0000002f003d7c02 */ /* 0x000fe20008000f00 */
[----:B------:R-:W-:Y:S01]  /*7b40*/  HADD2.F32 R45, -RZ, R51.H0_H0 ;  /* 0x20000033ff2d7230 */ /* 0x000fe20000004100 */
[----:B------:R-:W-:Y:S01]  /*7b50*/  ISETP.NE.AND P0, PT, R95, RZ, PT ;  /* 0x000000ff5f00720c */ /* 0x000fe20003f05270 */
[----:B------:R-:W-:Y:S01]  /*7b60*/  HADD2.F32 R44, -RZ, R75.H1_H1 ;  /* 0x3000004bff2c7230 */ /* 0x000fe20000004100 */
[----:B------:R-:W-:Y:S01]  /*7b70*/  BSSY.RECONVERGENT B0, `(.L_x_127) ;  /* 0x000008d000007945 */ /* 0x000fe20003800200 */
[----:B------:R-:W-:Y:S02]  /*7b80*/  LEA R62, R46, UR43, 0x3 ;  /* 0x0000002b2e3e7c11 */ /* 0x000fe4000f8e18ff */
[----:B----4-:R-:W1:Y:S02]  /*7b90*/  LDTM.x32 R4, tmem[UR4+0x20] ;  /* 0x00002004000479ee */ /* 0x010e6400082c0000 */
[----:B------:R-:W-:Y:S02]  /*7ba0*/  @P6 LEA R52, R52, UR43, 0x3 ;  /* 0x0000002b34346c11 */ /* 0x000fe4000f8e18ff */
[----:B------:R-:W-:Y:S02]  /*7bb0*/  @P6 SHF.L.U32 R63, R90, 0x1f, RZ ;  /* 0x0000001f5a3f6819 */ /* 0x000fe400000006ff */
[----:B------:R-:W-:Y:S04]  /*7bc0*/  @P6 IADD3 R52, PT, PT, R52, 0x60, RZ ;  /* 0x0000006034346810 */ /* 0x000fe80007ffe0ff */
[----:B------:R-:W-:Y:S01]  /*7bd0*/  @P6 PRMT R61, R61, 0x654, R52 ;  /* 0x000006543d3d6816 */ /* 0x000fe20000000034 */
[C---:B-1----:R-:W-:Y:S01]  /*7be0*/  FMUL R0, R38.reuse, R4 ;  /* 0x0000000426007220 */ /* 0x042fe20000400000 */
[C---:B------:R-:W-:Y:S01]  /*7bf0*/  FMUL R2, R38.reuse, R5 ;  /* 0x0000000526027220 */ /* 0x040fe20000400000 */
[C---:B------:R-:W-:Y:S01]  /*7c00*/  FMUL R3, R38.reuse, R6 ;  /* 0x0000000626037220 */ /* 0x040fe20000400000 */
[C---:B------:R-:W-:Y:S01]  /*7c10*/  FMUL R7, R38.reuse, R7 ;  /* 0x0000000726077220 */ /* 0x040fe20000400000 */
[C---:B------:R-:W-:Y:S01]  /*7c20*/  FFMA R0, R41.reuse, R40, R0 ;  /* 0x0000002829007223 */ /* 0x040fe20000000000 */
[----:B------:R-:W-:Y:S02]  /*7c30*/  HADD2.F32 R40, -RZ, R49.H0_H0 ;  /* 0x20000031ff287230 */ /* 0x000fe40000004100 */
[C---:B------:R-:W-:Y:S01]  /*7c40*/  FFMA R2, R41.reuse, R43, R2 ;  /* 0x0000002b29027223 */ /* 0x040fe20000000002 */
[--C-:B------:R-:W-:Y:S02]  /*7c50*/  HADD2.F32 R43, -RZ, R50.reuse.H0_H0 ;  /* 0x20000032ff2b7230 */ /* 0x100fe40000004100 */
[C---:B------:R-:W-:Y:S01]  /*7c60*/  FMUL R4, R38.reuse, R8 ;  /* 0x0000000826047220 */ /* 0x040fe20000400000 */
[----:B------:R-:W-:Y:S01]  /*7c70*/  FMUL R5, R38, R9 ;  /* 0x0000000926057220 */ /* 0x000fe20000400000 */
[C---:B------:R-:W-:Y:S01]  /*7c80*/  FFMA R3, R41.reuse, R40, R3 ;  /* 0x0000002829037223 */ /* 0x040fe20000000003 */
[----:B------:R-:W-:Y:S01]  /*7c90*/  HADD2.F32 R40, -RZ, R50.H1_H1 ;  /* 0x30000032ff287230 */ /* 0x000fe20000004100 */
[----:B------:R-:W-:Y:S01]  /*7ca0*/  F2FP.F16.F32.PACK_AB R52, R2, R0 ;  /* 0x000000000234723e */ /* 0x000fe200000000ff */
[C---:B------:R-:W-:Y:S01]  /*7cb0*/  FFMA R7, R41.reuse, R42, R7 ;  /* 0x0000002a29077223 */ /* 0x040fe20000000007 */
[C---:B------:R-:W-:Y:S01]  /*7cc0*/  FFMA R4, R41.reuse, R43, R4 ;  /* 0x0000002b29047223 */ /* 0x040fe20000000004 */
[C---:B------:R-:W-:Y:S01]  /*7cd0*/  FMUL R6, R38.reuse, R10 ;  /* 0x0000000a26067220 */ /* 0x040fe20000400000 */
[----:B------:R-:W-:Y:S02]  /*7ce0*/  HADD2.F32 R42, -RZ, R51.H1_H1 ;  /* 0x30000033ff2a7230 */ /* 0x000fe40000004100 */
[----:B------:R-:W-:Y:S01]  /*7cf0*/  FFMA R5, R41, R40, R5 ;  /* 0x0000002829057223 */ /* 0x000fe20000000005 */
[----:B------:R-:W-:Y:S01]  /*7d00*/  F2FP.F16.F32.PACK_AB R53, R7, R3 ;  /* 0x000000030735723e */ /* 0x000fe200000000ff */
[----:B------:R-:W-:Y:S01]  /*7d10*/  FFMA R6, R41, R45, R6 ;  /* 0x0000002d29067223 */ /* 0x000fe20000000006 */
[C---:B------:R-:W-:Y:S01]  /*7d20*/  FMUL R11, R38.reuse, R11 ;  /* 0x0000000b260b7220 */ /* 0x040fe20000400000 */
[--C-:B------:R-:W-:Y:S01]  /*7d30*/  HADD2.F32 R40, -RZ, R56.reuse.H0_H0 ;  /* 0x20000038ff287230 */ /* 0x100fe20000004100 */
[----:B------:R-:W-:Y:S01]  /*7d40*/  F2FP.F16.F32.PACK_AB R54, R5, R4 ;  /* 0x000000040536723e */ /* 0x000fe200000000ff */
[C---:B------:R-:W-:Y:S01]  /*7d50*/  FMUL R8, R38.reuse, R12 ;  /* 0x0000000c26087220 */ /* 0x040fe20000400000 */
[C---:B------:R-:W-:Y:S01]  /*7d60*/  FFMA R11, R41.reuse, R42, R11 ;  /* 0x0000002a290b7223 */ /* 0x040fe2000000000b */
[----:B------:R-:W-:Y:S02]  /*7d70*/  HADD2.F32 R42, -RZ, R56.H1_H1 ;  /* 0x30000038ff2a7230 */ /* 0x000fe40000004100 */
[C---:B------:R-:W-:Y:S01]  /*7d80*/  FMUL R9, R38.reuse, R13 ;  /* 0x0000000d26097220 */ /* 0x040fe20000400000 */
[--C-:B------:R-:W-:Y:S02]  /*7d90*/  HADD2.F32 R43, -RZ, R57.reuse.H0_H0 ;  /* 0x20000039ff2b7230 */ /* 0x100fe40000004100 */
[----:B------:R-:W-:Y:S01]  /*7da0*/  FFMA R8, R41, R40, R8 ;  /* 0x0000002829087223 */ /* 0x000fe20000000008 */
[----:B------:R-:W-:Y:S01]  /*7db0*/  F2FP.F16.F32.PACK_AB R55, R11, R6 ;  /* 0x000000060b37723e */ /* 0x000fe200000000ff */
[----:B------:R-:W-:Y:S01]  /*7dc0*/  FFMA R9, R41, R42, R9 ;  /* 0x0000002a29097223 */ /* 0x000fe20000000009 */
[C---:B------:R-:W-:Y:S01]  /*7dd0*/  FMUL R10, R38.reuse, R14 ;  /* 0x0000000e260a7220 */ /* 0x040fe20000400000 */
[----:B------:R-:W-:Y:S02]  /*7de0*/  HADD2.F32 R40, -RZ, R57.H1_H1 ;  /* 0x30000039ff287230 */ /* 0x000fe40000004100 */
[C---:B------:R-:W-:Y:S01]  /*7df0*/  FMUL R15, R38.reuse, R15 ;  /* 0x0000000f260f7220 */ /* 0x040fe20000400000 */
[----:B------:R1:W-:Y:S01]  /*7e00*/  STS.128 [R93+0x2000], R52 ;  /* 0x002000345d007388 */ /* 0x0003e20000000c00 */
[----:B------:R-:W-:Y:S01]  /*7e10*/  F2FP.F16.F32.PACK_AB R68, R9, R8 ;  /* 0x000000080944723e */ /* 0x000fe200000000ff */
[C---:B------:R-:W-:Y:S01]  /*7e20*/  FFMA R10, R41.reuse, R43, R10 ;  /* 0x0000002b290a7223 */ /* 0x040fe2000000000a */
[--C-:B------:R-:W-:Y:S02]  /*7e30*/  HADD2.F32 R43, -RZ, R58.reuse.H0_H0 ;  /* 0x2000003aff2b7230 */ /* 0x100fe40000004100 */
        /* <DEDUP_REMOVED lines=11> */
[--C-:B------:R-:W-:Y:S02]  /*7ef0*/  HADD2.F32 R43, -RZ, R64.reuse.H0_H0 ;  /* 0x20000040ff2b7230 */ /* 0x100fe40000004100 */
[C---:B------:R-:W-:Y:S01]  /*7f00*/  FFMA R14, R41.reuse, R45, R14 ;  /* 0x0000002d290e7223 */ /* 0x040fe2000000000e */
[C---:B------:R-:W-:Y:S01]  /*7f10*/  FMUL R16, R38.reuse, R20 ;  /* 0x0000001426107220 */ /* 0x040fe20000400000 */
        /* <DEDUP_REMOVED lines=17> */
[C---:B------:R-:W-:Y:S01]  /*8030*/  FFMA R20, R41.reuse, R40, R20 ;  /* 0x0000002829147223 */ /* 0x040fe20000000014 */
[C---:B------:R-:W-:Y:S01]  /*8040*/  FFMA R21, R41.reuse, R42, R21 ;  /* 0x0000002a29157223 */ /* 0x040fe20000000015 */
[----:B------:R-:W-:Y:S02]  /*8050*/  HADD2.F32 R40, -RZ, R67.H1_H1 ;  /* 0x30000043ff287230 */ /* 0x000fe40000004100 */
[----:B------:R-:W-:Y:S01]  /*8060*/  FFMA R22, R41, R43, R22 ;  /* 0x0000002b29167223 */ /* 0x000fe20000000016 */
[C---:B------:R-:W-:Y:S01]  /*8070*/  FMUL R27, R38.reuse, R27 ;  /* 0x0000001b261b7220 */ /* 0x040fe20000400000 */
[--C-:B------:R-:W-:Y:S02]  /*8080*/  HADD2.F32 R43, -RZ, R72.reuse.H0_H0 ;  /* 0x20000048ff2b7230 */ /* 0x100fe40000004100 */
[C---:B------:R-:W-:Y:S01]  /*8090*/  FMUL R24, R38.reuse, R28 ;  /* 0x0000001c26187220 */ /* 0x040fe20000400000 */
[----:B------:R-:W-:Y:S02]  /*80a0*/  HADD2.F32 R42, -RZ, R72.H1_H1 ;  /* 0x30000048ff2a7230 */ /* 0x000fe40000004100 */
[C---:B------:R-:W-:Y:S01]  /*80b0*/  FMUL R25, R38.reuse, R29 ;  /* 0x0000001d26197220 */ /* 0x040fe20000400000 */
[--C-:B------:R-:W-:Y:S01]  /*80c0*/  HADD2.F32 R45, -RZ, R73.reuse.H0_H0 ;  /* 0x20000049ff2d7230 */ /* 0x100fe20000004100 */
[----:B------:R-:W-:Y:S01]  /*80d0*/  F2FP.F16.F32.PACK_AB R70, R13, R12 ;  /* 0x0000000c0d46723e */ /* 0x000fe200000000ff */
[C---:B------:R-:W-:Y:S01]  /*80e0*/  FMUL R26, R38.reuse, R30 ;  /* 0x0000001e261a7220 */ /* 0x040fe20000400000 */
[----:B------:R-:W-:Y:S01]  /*80f0*/  F2FP.F16.F32.PACK_AB R71, R19, R14 ;  /* 0x0000000e1347723e */ /* 0x000fe200000000ff */
[C---:B------:R-:W-:Y:S01]  /*8100*/  FFMA R27, R41.reuse, R40, R27 ;  /* 0x00000028291b7223 */ /* 0x040fe2000000001b */
[C---:B------:R-:W-:Y:S01]  /*8110*/  FFMA R24, R41.reuse, R43, R24 ;  /* 0x0000002b29187223 */ /* 0x040fe20000000018 */
[----:B------:R-:W-:Y:S02]  /*8120*/  HADD2.F32 R40, -RZ, R73.H1_H1 ;  /* 0x30000049ff287230 */ /* 0x000fe40000004100 */
[C---:B------:R-:W-:Y:S01]  /*8130*/  FFMA R25, R41.reuse, R42, R25 ;  /* 0x0000002a29197223 */ /* 0x040fe20000000019 */
[----:B------:R1:W-:Y:S01]  /*8140*/  STS.128 [R92+0x2010], R68 ;  /* 0x002010445c007388 */ /* 0x0003e20000000c00 */
[C---:B------:R-:W-:Y:S01]  /*8150*/  FMUL R31, R38.reuse, R31 ;  /* 0x0000001f261f7220 */ /* 0x040fe20000400000 */
[--C-:B------:R-:W-:Y:S02]  /*8160*/  HADD2.F32 R43, -RZ, R74.reuse.H0_H0 ;  /* 0x2000004aff2b7230 */ /* 0x100fe40000004100 */
[C---:B------:R-:W-:Y:S01]  /*8170*/  FFMA R26, R41.reuse, R45, R26 ;  /* 0x0000002d291a7223 */ /* 0x040fe2000000001a */
        /* <DEDUP_REMOVED lines=30> */
[----:B------:R-:W-:Y:S02]  /*8360*/  UIADD3 UR13, UPT, UPT, UR49, 0x20, URZ ;  /* 0x00000020310d7890 */ /* 0x000fe4000fffe0ff */
[----:B------:R-:W-:Y:S01]  /*8370*/  UIADD3 UR12, UPT, UPT, UR43, 0x2200, URZ ;  /* 0x000022002b0c7890 */ /* 0x000fe2000fffe0ff */
[----:B------:R-:W-:Y:S01]  /*8380*/  UMOV UR14, UR50 ;  /* 0x00000032000e7c82 */ /* 0x000fe20008000000 */
[----:B------:R-:W-:Y:S01]  /*8390*/  UMOV UR15, UR36 ;  /* 0x00000024000f7c82 */ /* 0x000fe20008000000 */
[----:B------:R-:W-:Y:S02]  /*83a0*/  UIADD3 UR9, UPT, UPT, UR49, 0xa0, URZ ;  /* 0x000000a031097890 */ /* 0x000fe4000fffe0ff */
[----:B------:R-:W-:Y:S01]  /*83b0*/  UIADD3 UR8, UPT, UPT, UR43, 0x3200, URZ ;  /* 0x000032002b087890 */ /* 0x000fe2000fffe0ff */
[----:B------:R-:W-:Y:S01]  /*83c0*/  UMOV UR10, UR50 ;  /* 0x00000032000a7c82 */ /* 0x000fe20008000000 */
[----:B------:R-:W-:Y:S01]  /*83d0*/  UMOV UR11, UR36 ;  /* 0x00000024000b7c82 */ /* 0x000fe20008000000 */
[----:B---3--:R-:W-:Y:S04]  /*83e0*/  UIADD3 UR4, UP0, UPT, UR6, 0x680, URZ ;  /* 0x0000068006047890 */ /* 0x008fe8000ff1e0ff */
[----:B------:R-:W-:Y:S09]  /*83f0*/  UIADD3.X UR5, UPT, UPT, URZ, UR7, URZ, UP0, !UPT ;  /* 0x00000007ff057290 */ /* 0x000ff200087fe4ff */
[----:B------:R3:W-:Y:S01]  /*8400*/  UTMASTG.3D [UR12], [UR4] ;  /* 0x0000000c040073b5 */ /* 0x0007e20008010000 */
[----:B------:R3:W-:Y:S01]  /*8410*/  UTMASTG.3D [UR8], [UR4] ;  /* 0x00000008040073b5 */ /* 0x0007e20008010000 */
[----:B------:R0:W-:Y:S01]  /*8420*/  UTMACMDFLUSH ;  /* 0x00000000000079b7 */ /* 0x0001e20000000000 */
[----:B---3--:R-:W-:Y:S04]  /*8430*/  DEPBAR.LE SB0, 0x1 ;  /* 0x000080400000791a */ /* 0x008fe80000000000 */
.L_x_128:
[----:B------:R-:W-:Y:S05]  /*8440*/  BSYNC.RECONVERGENT B0 ;  /* 0x0000000000007941 */ /* 0x000fea0003800200 */
.L_x_127:
[----:B------:R-:W-:Y:S01]  /*8450*/  BAR.SYNC.DEFER_BLOCKING 0x1, 0x80 ;  /* 0x0042000000007b1d */ /* 0x000fe20000010000 */
[----:B------:R-:W-:Y:S04]  /*8460*/  UIADD3 UR4, UPT, UPT, UR46, 0x1, URZ ;  /* 0x000000012e047890 */ /* 0x000fe8000fffe0ff */
[----:B------:R-:W-:Y:S04]  /*8470*/  UISETP.NE.AND UP0, UPT, UR4, 0x4, UPT ;  /* 0x000000040400788c */ /* 0x000fe8000bf05270 */
[----:B------:R-:W-:Y:S01]  /*8480*/  USEL UR44, UR4, URZ, UP0 ;  /* 0x000000ff042c7287 */ /* 0x000fe20008000000 */
[----:B------:R3:W-:Y:S01]  /*8490*/  @P6 SYNCS.ARRIVE.TRANS64.RED.A1T0 RZ, [R61+URZ], RZ ;  /* 0x000000ff3dff69a7 */ /* 0x0007e200081004ff */
[----:B------:R-:W-:Y:S01]  /*84a0*/  BSSY B1, `(.L_x_129) ;  /* 0x0000017000017945 */ /* 0x000fe20003800000 */
[----:B------:R-:W4:Y:S02]  /*84b0*/  @P6 SYNCS.PHASECHK.TRANS64.TRYWAIT P0, [R62+URZ+0x40], R63 ;  /* 0x0000403f3e0065a7 */ /* 0x000f2400080011ff */
[----:B----4-:R-:W-:Y:S01]  /*84c0*/  @P6 SEL R47, RZ, 0x1, !P0 ;  /* 0x00000001ff2f6807 */ /* 0x010fe20004000000 */
[----:B---3--:R-:W-:Y:S06]  /*84d0*/  @!P6 BRA `(.L_x_130) ;  /* 0x00000000004ce947 */ /* 0x008fec0003800000 */
        /* <DEDUP_REMOVED lines=9> */
[----:B------:R-:W-:Y:S04]  /*8570*/  SHF.L.U32 R5, R90, 0x1f, RZ ;  /* 0x0000001f5a057819 */ /* 0x000fe800000006ff */
[----:B------:R-:W3:Y:S02]  /*8580*/  SYNCS.PHASECHK.TRANS64.TRYWAIT P0, [R62+URZ+0x40], R5 ;  /* 0x000040053e0075a7 */ /* 0x000ee400080011ff */
[----:B---3--:R-:W-:Y:S05]  /*8590*/  @!P0 BRA `(.L_x_133) ;  /* 0x0000002400ec8947 */ /* 0x008fea0003800000 */
.L_x_132:
[----:B------:R-:W-:Y:S05]  /*85a0*/  BSYNC B0 ;  /* 0x0000000000007941 */ /* 0x000fea0003800000 */
.L_x_131:
[----:B------:R-:W-:Y:S02]  /*85b0*/  ISETP.NE.AND P0, PT, R60, RZ, PT ;  /* 0x000000ff3c00720c */ /* 0x000fe40003f05270 */
[----:B------:R-:W-:Y:S11]  /*85c0*/  IADD3 R46, PT, PT, R46, 0x1, RZ ;  /* 0x000000012e2e7810 */ /* 0x000ff60007ffe0ff */
[----:B------:R4:W1:Y:S04]  /*85d0*/  @P0 LDS.128 R48, [R4] ;  /* 0x0000000004300984 */ /* 0x0008680000000c00 */
[----:B------:R4:W1:Y:S04]  /*85e0*/  @P0 LDS.128 R56, [R3+0x10] ;  /* 0x0000100003380984 */ /* 0x0008680000000c00 */
[----:B------:R4:W1:Y:S04]  /*85f0*/  @P0 LDS.128 R64, [R2+0x20] ;  /* 0x0000200002400984 */ /* 0x0008680000000c00 */
[----:B------:R4:W1:Y:S02]  /*8600*/  @P0 LDS.128 R72, [R0+0x30] ;  /* 0x0000300000480984 */ /* 0x0008640000000c00 */
.L_x_130:
[----:B------:R-:W-:Y:S05]  /*8610*/  BSYNC B1 ;  /* 0x0000000000017941 */ /* 0x000fea0003800000 */
.L_x_129:
[----:B----4-:R-:W-:Y:S05]  /*8620*/  VIADD R0, R39, 0x40 ;  /* 0x0000004027007836 */ /* 0x010fea0000000000 */
        /* <DEDUP_REMOVED lines=9> */
[----:B------:R-:W4:Y:S01]  /*86c0*/  LDCU.64 UR6, c[0x4][0x78] ;  /* 0x01000f00ff0677ac */ /* 0x000f220008000a00 */
[----:B------:R-:W1:Y:S01]  /*86d0*/  LDC.64 R2, c[0x4][R3] ;  /* 0x0100000003027b82 */ /* 0x000e620000000a00 */
[----:B------:R-:W5:Y:S01]  /*86e0*/  LDCU.64 UR4, c[0x4][0x10] ;  /* 0x01000200ff0477ac */ /* 0x000f620008000a00 */
[----:B---3--:R-:W-:Y:S01]  /*86f0*/  MOV R5, UR9 ;  /* 0x0000000900057c02 */ /* 0x008fe20008000f00 */
[----:B------:R-:W-:Y:S01]  /*8700*/  IMAD.U32 R4, RZ, RZ, UR8 ;  /* 0x00000008ff047e24 */ /* 0x000fe2000f8e00ff */
[----:B----4-:R-:W-:Y:S01]  /*8710*/  MOV R7, UR7 ;  /* 0x0000000700077c02 */ /* 0x010fe20008000f00 */
[----:B------:R-:W-:Y:S01]  /*8720*/  IMAD.U32 R6, RZ, RZ, UR6 ;  /* 0x00000006ff067e24 */ /* 0x000fe2000f8e00ff */
[----:B-----5:R-:W-:Y:S01]  /*8730*/  MOV R11, UR5 ;  /* 0x00000005000b7c02 */ /* 0x020fe20008000f00 */
[----:B------:R-:W-:Y:S02]  /*8740*/  IMAD.U32 R10, RZ, RZ, UR4 ;  /* 0x00000004ff0a7e24 */ /* 0x000fe4000f8e00ff */
[----:B------:R-:W-:Y:S07]  /*8750*/  LEPC R20, `(.L_x_134) ;  /* 0x000000001014794e */ /* 0x000fee0000000000 */
[----:B-12---:R-:W-:Y:S05]  /*8760*/  CALL.ABS.NOINC R2 ;  /* 0x0000000002007343 */ /* 0x006fea0003c00000 */
.L_x_134:
        /* <DEDUP_REMOVED lines=12> */
[----:B---3--:R-:W-:Y:S02]  /*8830*/  LEA R62, R46, UR43, 0x3 ;  /* 0x0000002b2e3e7c11 */ /* 0x008fe4000f8e18ff */
[----:B------:R-:W1:Y:S02]  /*8840*/  LDTM.x32 R4, tmem[UR4+0x40] ;  /* 0x00004004000479ee */ /* 0x000e6400082c0000 */
        /* <DEDUP_REMOVED lines=138> */
.L_x_136:
[----:B------:R-:W-:Y:S05]  /*90f0*/  BSYNC.RECONVERGENT B0 ;  /* 0x0000000000007941 */ /* 0x000fea0003800200 */
.L_x_135:
        /* <DEDUP_REMOVED lines=21> */
.L_x_140:
[----:B------:R-:W-:Y:S05]  /*9250*/  BSYNC B0 ;  /* 0x0000000000007941 */ /* 0x000fea0003800000 */
.L_x_139:
[----:B------:R-:W-:Y:S11]  /*9260*/  ISETP.NE.AND P0, PT, R60, RZ, PT ;  /* 0x000000ff3c00720c */ /* 0x000ff60003f05270 */
[----:B------:R-:W-:Y:S02]  /*9270*/  @!UPT UIADD3 URZ, UPT, UPT, URZ, URZ, URZ ;  /* 0x000000fffffff290 */ /* 0x000fe4000fffe0ff */
[----:B------:R4:W1:Y:S04]  /*9280*/  @P0 LDS.128 R48, [R3] ;  /* 0x0000000003300984 */ /* 0x0008680000000c00 */
[----:B------:R4:W1:Y:S04]  /*9290*/  @P0 LDS.128 R56, [R2+0x10] ;  /* 0x0000100002380984 */ /* 0x0008680000000c00 */
[----:B------:R4:W1:Y:S04]  /*92a0*/  @P0 LDS.128 R64, [R0+0x20] ;  /* 0x0000200000400984 */ /* 0x0008680000000c00 */
[----:B------:R4:W1:Y:S02]  /*92b0*/  @P0 LDS.128 R72, [R46+0x30] ;  /* 0x000030002e480984 */ /* 0x0008640000000c00 */
.L_x_138:
[----:B------:R-:W-:Y:S05]  /*92c0*/  BSYNC B1 ;  /* 0x0000000000017941 */ /* 0x000fea0003800000 */
.L_x_137:
        /* <DEDUP_REMOVED lines=21> */
.L_x_142:
[----:B------:R-:W-:Y:S01]  /*9420*/  ISETP.NE.AND P0, PT, R95, RZ, PT ;  /* 0x000000ff5f00720c */ /* 0x000fe20003f05270 */
[----:B------:R-:W-:Y:S05]  /*9430*/  WARPSYNC.ALL ;  /* 0x0000000000007948 */ /* 0x000fea0003800000 */
[----:B------:R-:W-:Y:S01]  /*9440*/  R2UR UR4, R39 ;  /* 0x00000000270472ca */ /* 0x000fe200000e0000 */
[--C-:B-1----:R-:W-:Y:S01]  /*9450*/  HADD2.F32 R40, -RZ, R48.reuse.H0_H0 ;  /* 0x20000030ff287230 */ /* 0x102fe20000004100 */
[----:B------:R-:W-:Y:S01]  /*9460*/  IADD3 R99, PT, PT, R99, 0xd0, RZ ;  /* 0x000000d063637810 */ /* 0x000fe20007ffe0ff */
[----:B------:R-:W-:Y:S01]  /*9470*/  HADD2.F32 R42, -RZ, R48.H1_H1 ;  /* 0x30000030ff2a7230 */ /* 0x000fe20000004100 */
[----:B------:R-:W-:Y:S01]  /*9480*/  BSSY.RECONVERGENT B0, `(.L_x_143) ;  /* 0x000008e000007945 */ /* 0x000fe20003800200 */
[--C-:B------:R-:W-:Y:S01]  /*9490*/  HADD2.F32 R43, -RZ, R49.reuse.H0_H0 ;  /* 0x20000031ff2b7230 */ /* 0x100fe20000004100 */
[----:B------:R-:W-:Y:S01]  /*94a0*/  LOP3.LUT R99, R99, 0xfefffff8, RZ, 0xc0, !PT ;  /* 0xfefffff863637812 */ /* 0x000fe200078ec0ff */
[----:B------:R-:W-:Y:S02]  /*94b0*/  HADD2.F32 R44, -RZ, R49.H1_H1 ;  /* 0x30000031ff2c7230 */ /* 0x000fe40000004100 */
[--C-:B------:R-:W-:Y:S02]  /*94c0*/  HADD2.F32 R45, -RZ, R50.reuse.H0_H0 ;  /* 0x20000032ff2d7230 */ /* 0x100fe40000004100 */
[----:B------:R-:W-:Y:S02]  /*94d0*/  HADD2.F32 R46, -RZ, R50.H1_H1 ;  /* 0x30000032ff2e7230 */ /* 0x000fe40000004100 */
[----:B---3--:R-:W1:Y:S01]  /*94e0*/  LDTM.x32 R4, tmem[UR4+0x60] ;  /* 0x00006004000479ee */ /* 0x008e6200082c0000 */
[----:B------:R-:W-:Y:S01]  /*94f0*/  NOP ;  /* 0x0000000000007918 */ /* 0x000fe20000000000 */
[----:B-1----:R1:W-:Y:S01]  /*9500*/  SYNCS.ARRIVE.TRANS64.RED.A1T0 RZ, [R99+URZ], RZ ;  /* 0x000000ff63ff79a7 */ /* 0x0023e200081004ff */
[--C-:B------:R-:W-:Y:S02]  /*9510*/  HADD2.F32 R47, -RZ, R51.reuse.H0_H0 ;  /* 0x20000033ff2f7230 */ /* 0x100fe40000004100 */
[----:B------:R-:W-:Y:S02]  /*9520*/  HADD2.F32 R48, -RZ, R51.H1_H1 ;  /* 0x30000033ff307230 */ /* 0x000fe40000004100 */
        /* <DEDUP_REMOVED lines=9> */
[C---:B------:R-:W-:Y:S01]  /*95c0*/  FMUL R4, R38.reuse, R4 ;  /* 0x0000000426047220 */ /* 0x040fe20000400000 */
[C---:B------:R-:W-:Y:S01]  /*95d0*/  FMUL R5, R38.reuse, R5 ;  /* 0x0000000526057220 */ /* 0x040fe20000400000 */
[C---:B------:R-:W-:Y:S01]  /*95e0*/  FMUL R6, R38.reuse, R6 ;  /* 0x0000000626067220 */ /* 0x040fe20000400000 */
[C---:B------:R-:W-:Y:S01]  /*95f0*/  FMUL R7, R38.reuse, R7 ;  /* 0x0000000726077220 */ /* 0x040fe20000400000 */
[C---:B------:R-:W-:Y:S01]  /*9600*/  FFMA R4, R41.reuse, R40, R4 ;  /* 0x0000002829047223 */ /* 0x040fe20000000004 */
[C---:B------:R-:W-:Y:S01]  /*9610*/  FFMA R5, R41.reuse, R42, R5 ;  /* 0x0000002a29057223 */ /* 0x040fe20000000005 */
[C---:B------:R-:W-:Y:S01]  /*9620*/  FFMA R6, R41.reuse, R43, R6 ;  /* 0x0000002b29067223 */ /* 0x040fe20000000006 */
[----:B------:R-:W-:Y:S01]  /*9630*/  FFMA R7, R41, R44, R7 ;  /* 0x0000002c29077223 */ /* 0x000fe20000000007 */
[C---:B------:R-:W-:Y:S01]  /*9640*/  FMUL R8, R38.reuse, R8 ;  /* 0x0000000826087220 */ /* 0x040fe20000400000 */
[C---:B------:R-:W-:Y:S01]  /*9650*/  FMUL R9, R38.reuse, R9 ;  /* 0x0000000926097220 */ /* 0x040fe20000400000 */
[----:B------:R-:W-:Y:S01]  /*9660*/  F2FP.F16.F32.PACK_AB R100, R5, R4 ;  /* 0x000000040564723e */ /* 0x000fe200000000ff */
[C---:B------:R-:W-:Y:S01]  /*9670*/  FMUL R10, R38.reuse, R10 ;  /* 0x0000000a260a7220 */ /* 0x040fe20000400000 */
[----:B------:R-:W-:Y:S01]  /*9680*/  F2FP.F16.F32.PACK_AB R101, R7, R6 ;  /* 0x000000060765723e */ /* 0x000fe200000000ff */
[C---:B------:R-:W-:Y:S01]  /*9690*/  FFMA R8, R41.reuse, R45, R8 ;  /* 0x0000002d29087223 */ /* 0x040fe20000000008 */
[C---:B------:R-:W-:Y:S01]  /*96a0*/  FFMA R9, R41.reuse, R46, R9 ;  /* 0x0000002e29097223 */ /* 0x040fe20000000009 */
[----:B------:R-:W-:Y:S01]  /*96b0*/  FFMA R10, R41, R47, R10 ;  /* 0x0000002f290a7223 */ /* 0x000fe2000000000a */
[C---:B------:R-:W-:Y:S01]  /*96c0*/  FMUL R11, R38.reuse, R11 ;  /* 0x0000000b260b7220 */ /* 0x040fe20000400000 */
[C---:B------:R-:W-:Y:S01]  /*96d0*/  FMUL R0, R38.reuse, R12 ;  /* 0x0000000c26007220 */ /* 0x040fe20000400000 */
[C---:B------:R-:W-:Y:S01]  /*96e0*/  FMUL R2, R38.reuse, R13 ;  /* 0x0000000d26027220 */ /* 0x040fe20000400000 */
[----:B------:R-:W-:Y:S01]  /*96f0*/  F2FP.F16.F32.PACK_AB R102, R9, R8 ;  /* 0x000000080966723e */ /* 0x000fe200000000ff */
[C---:B------:R-:W-:Y:S01]  /*9700*/  FFMA R11, R41.reuse, R48, R11 ;  /* 0x00000030290b7223 */ /* 0x040fe2000000000b */
[C---:B------:R-:W-:Y:S01]  /*9710*/  FFMA R0, R41.reuse, R49, R0 ;  /* 0x0000003129007223 */ /* 0x040fe20000000000 */
[C---:B------:R-:W-:Y:S01]  /*9720*/  FFMA R2, R41.reuse, R51, R2 ;  /* 0x0000003329027223 */ /* 0x040fe20000000002 */
[C---:B------:R-:W-:Y:S01]  /*9730*/  FMUL R3, R38.reuse, R14 ;  /* 0x0000000e26037220 */ /* 0x040fe20000400000 */
[C---:B------:R-:W-:Y:S01]  /*9740*/  FMUL R15, R38.reuse, R15 ;  /* 0x0000000f260f7220 */ /* 0x040fe20000400000 */
[C---:B------:R-:W-:Y:S01]  /*9750*/  FMUL R12, R38.reuse, R16 ;  /* 0x00000010260c7220 */ /* 0x040fe20000400000 */
[C---:B------:R-:W-:Y:S01]  /*9760*/  FMUL R13, R38.reuse, R17 ;  /* 0x00000011260d7220 */ /* 0x040fe20000400000 */
[C---:B------:R-:W-:Y:S01]  /*9770*/  FFMA R3, R41.reuse, R50, R3 ;  /* 0x0000003229037223 */ /* 0x040fe20000000003 */
[C---:B------:R-:W-:Y:S01]  /*9780*/  FMUL R14, R38.reuse, R18 ;  /* 0x00000012260e7220 */ /* 0x040fe20000400000 */
[----:B------:R-:W-:Y:S01]  /*9790*/  FFMA R15, R41, R52, R15 ;  /* 0x00000034290f7223 */ /* 0x000fe2000000000f */
[C---:B------:R-:W-:Y:S01]  /*97a0*/  FMUL R19, R38.reuse, R19 ;  /* 0x0000001326137220 */ /* 0x040fe20000400000 */
[----:B------:R-:W-:Y:S01]  /*97b0*/  F2FP.F16.F32.PACK_AB R103, R11, R10 ;  /* 0x0000000a0b67723e */ /* 0x000fe200000000ff */
[C---:B------:R-:W-:Y:S01]  /*97c0*/  FFMA R12, R41.reuse, R53, R12 ;  /* 0x00000035290c7223 */ /* 0x040fe2000000000c */
[----:B------:R-:W-:Y:S02]  /*97d0*/  HADD2.F32 R58, -RZ, R64.H1_H1 ;  /* 0x30000040ff3a7230 */ /* 0x000fe40000004100 */
[C---:B------:R-:W-:Y:S01]  /*97e0*/  FMUL R16, R38.reuse, R20 ;  /* 0x0000001426107220 */ /* 0x040fe20000400000 */
[C---:B------:R-:W-:Y:S01]  /*97f0*/  FFMA R13, R41.reuse, R54, R13 ;  /* 0x00000036290d7223 */ /* 0x040fe2000000000d */
[----:B------:R1:W-:Y:S01]  /*9800*/  STS.128 [R93+0x6000], R100 ;  /* 0x006000645d007388 */ /* 0x0003e20000000c00 */
[--C-:B------:R-:W-:Y:S02]  /*9810*/  HADD2.F32 R59, -RZ, R65.reuse.H0_H0 ;  /* 0x20000041ff3b7230 */ /* 0x100fe40000004100 */
[C---:B------:R-:W-:Y:S01]  /*9820*/  FMUL R17, R38.reuse, R21 ;  /* 0x0000001526117220 */ /* 0x040fe20000400000 */
[C---:B------:R-:W-:Y:S01]  /*9830*/  FFMA R14, R41.reuse, R55, R14 ;  /* 0x00000037290e7223 */ /* 0x040fe2000000000e */
[----:B------:R-:W-:Y:S02]  /*9840*/  HADD2.F32 R60, -RZ, R65.H1_H1 ;  /* 0x30000041ff3c7230 */ /* 0x000fe40000004100 */
[C---:B------:R-:W-:Y:S01]  /*9850*/  FMUL R18, R38.reuse, R22 ;  /* 0x0000001626127220 */ /* 0x040fe20000400000 */
[C---:B------:R-:W-:Y:S01]  /*9860*/  FFMA R19, R41.reuse, R56, R19 ;  /* 0x0000003829137223 */ /* 0x040fe20000000013 */
        /* <DEDUP_REMOVED lines=13> */
[----:B------:R-:W-:Y:S01]  /*9940*/  FMUL R27, R38, R27 ;  /* 0x0000001b261b7220 */ /* 0x000fe20000400000 */
[----:B------:R-:W-:Y:S01]  /*9950*/  F2FP.F16.F32.PACK_AB R104, R2, R0 ;  /* 0x000000000268723e */ /* 0x000fe200000000ff */
[----:B------:R-:W-:Y:S01]  /*9960*/  FFMA R20, R41, R61, R20 ;  /* 0x0000003d29147223 */ /* 0x000fe20000000014 */
[----:B------:R-:W-:Y:S01]  /*9970*/  F2FP.F16.F32.PACK_AB R105, R15, R3 ;  /* 0x000000030f69723e */ /* 0x000fe200000000ff */
[----:B------:R-:W-:Y:S01]  /*9980*/  HADD2.F32 R66, -RZ, R72.H1_H1 ;  /* 0x30000048ff427230 */ /* 0x000fe20000004100 */
[----:B------:R-:W-:Y:S01]  /*9990*/  F2FP.F16.F32.PACK_AB R106, R13, R12 ;  /* 0x0000000c0d6a723e */ /* 0x000fe200000000ff */
[C---:B------:R-:W-:Y:S01]  /*99a0*/  FMUL R24, R38.reuse, R28 ;  /* 0x0000001c26187220 */ /* 0x040fe20000400000 */
[----:B------:R-:W-:Y:S01]  /*99b0*/  F2FP.F16.F32.PACK_AB R107, R19, R14 ;  /* 0x0000000e136b723e */ /* 0x000fe200000000ff */
[C---:B------:R-:W-:Y:S01]  /*99c0*/  FFMA R21, R41.reuse, R62, R21 ;  /* 0x0000003e29157223 */ /* 0x040fe20000000015 */
[--C-:B------:R-:W-:Y:S02]  /*99d0*/  HADD2.F32 R67, -RZ, R73.reuse.H0_H0 ;  /* 0x20000049ff437230 */ /* 0x100fe40000004100 */
[C---:B------:R-:W-:Y:S01]  /*99e0*/  FMUL R25, R38.reuse, R29 ;  /* 0x0000001d26197220 */ /* 0x040fe20000400000 */
[C---:B------:R-:W-:Y:S01]  /*99f0*/  FFMA R22, R41.reuse, R63, R22 ;  /* 0x0000003f29167223 */ /* 0x040fe20000000016 */
[----:B------:R1:W-:Y:S01]  /*9a00*/  STS.128 [R92+0x6010], R104 ;  /* 0x006010685c007388 */ /* 0x0003e20000000c00 */
        /* <DEDUP_REMOVED lines=53> */
.L_x_144:
[----:B------:R-:W-:Y:S05]  /*9d60*/  BSYNC.RECONVERGENT B0 ;  /* 0x0000000000007941 */ /* 0x000fea0003800200 */
.L_x_143:
[----:B------:R-:W-:Y:S01]  /*9d70*/  BAR.SYNC.DEFER_BLOCKING 0x1, 0x80 ;  /* 0x0042000000007b1d */ /* 0x000fe20000010000 */
[----:B------:R-:W-:Y:S01]  /*9d80*/  UISETP.NE.AND UP0, UPT, UR52, -0x4, UPT ;  /* 0xfffffffc3400788c */ /* 0x000fe2000bf05270 */
[----:B------:R-:W-:Y:S08]  /*9d90*/  IADD3 R0, PT, PT, R36, 0x1, RZ ;  /* 0x0000000124007810 */ /* 0x000ff00007ffe0ff */
[----:B------:R-:W-:Y:S05]  /*9da0*/  BRA.U !UP0, `(.L_x_145) ;  /* 0x0000000108287547 */ /* 0x000fea000b800000 */
[----:B------:R-:W-:Y:S01]  /*9db0*/  ISETP.NE.AND P0, PT, R98, RZ, PT ;  /* 0x000000ff6200720c */ /* 0x000fe20003f05270 */
[----:B------:R-:W-:Y:S01]  /*9dc0*/  IMAD.U32 R3, RZ, RZ, UR46 ;  /* 0x0000002eff037e24 */ /* 0x000fe2000f8e00ff */
[----:B------:R-:W-:Y:S01]  /*9dd0*/  UIADD3 UR4, UPT, UPT, UR46, 0x1, URZ ;  /* 0x000000012e047890 */ /* 0x000fe2000fffe0ff */
[----:B------:R-:W-:Y:S03]  /*9de0*/  IMAD.U32 R2, RZ, RZ, UR47 ;  /* 0x0000002fff027e24 */ /* 0x000fe6000f8e00ff */
[----:B------:R-:W-:Y:S04]  /*9df0*/  UISETP.NE.AND UP0, UPT, UR4, 0x4, UPT ;  /* 0x000000040400788c */ /* 0x000fe8000bf05270 */
[----:B------:R-:W-:Y:S03]  /*9e00*/  USEL UR46, UR4, URZ, UP0 ;  /* 0x000000ff042e7287 */ /* 0x000fe60008000000 */
[----:B------:R-:W-:Y:S05]  /*9e10*/  @P0 LEA R3, R3, UR43, 0x3 ;  /* 0x0000002b03030c11 */ /* 0x000fea000f8e18ff */
[----:B------:R-:W-:Y:S05]  /*9e20*/  @P0 VIADD R3, R3, 0x60 ;  /* 0x0000006003030836 */ /* 0x000fea0000000000 */
[----:B------:R-:W-:Y:S04]  /*9e30*/  @P0 PRMT R2, R2, 0x654, R3 ;  /* 0x0000065402020816 */ /* 0x000fe80000000003 */
[----:B------:R3:W-:Y:S03]  /*9e40*/  @P0 SYNCS.ARRIVE.TRANS64.RED.A1T0 RZ, [R2+URZ], RZ ;  /* 0x000000ff02ff09a7 */ /* 0x0007e600081004ff */
.L_x_145:
[----:B------:R-:W-:Y:S01]  /*9e50*/  R2UR UR4, R82 ;  /* 0x00000000520472ca */ /* 0x000fe200000e0000 */
[----:B------:R-:W-:Y:S01]  /*9e60*/  UISETP.NE.AND UP0, UPT, UR62, URZ, UPT ;  /* 0x000000ff3e00728c */ /* 0x000fe2000bf05270 */
[----:B------:R-:W-:Y:S01]  /*9e70*/  ISETP.NE.AND P0, PT, R86, 0x2, PT ;  /* 0x000000025600780c */ /* 0x000fe20003f05270 */
[----:B------:R-:W-:Y:S01]  /*9e80*/  UIADD3 UR24, UPT, UPT, UR37, UR63, URZ ;  /* 0x0000003f25187290 */ /* 0x000fe2000fffe0ff */
[----:B------:R-:W-:Y:S01]  /*9e90*/  ISETP.NE.AND P1, PT, R0, 0x4, PT ;  /* 0x000000040000780c */ /* 0x000fe20003f25270 */
[----:B------:R-:W-:Y:S01]  /*9ea0*/  UIADD3 UR52, UPT, UPT, UR52, 0x4, URZ ;  /* 0x0000000434347890 */ /* 0x000fe2000fffe0ff */
[----:B------:R-:W-:Y:S01]  /*9eb0*/  SEL R3, RZ, 0x1, P0 ;  /* 0x00000001ff037807 */ /* 0x000fe20000000000 */
[----:B------:R-:W-:Y:S01]  /*9ec0*/  UMOV UR36, UR61 ;  /* 0x0000003d00247c82 */ /* 0x000fe20008000000 */
[----:B---3--:R-:W-:Y:S02]  /*9ed0*/  SEL R2, RZ, 0x1, P1 ;  /* 0x00000001ff027807 */ /* 0x008fe40000800000 */
[----:B------:R-:W-:Y:S02]  /*9ee0*/  LOP3.LUT R88, R88, R3, RZ, 0x3c, !PT ;  /* 0x0000000358587212 */ /* 0x000fe400078e3cff */
[----:B------:R-:W-:Y:S01]  /*9ef0*/  LOP3.LUT R89, R89, R2, RZ, 0x3c, !PT ;  /* 0x0000000259597212 */ /* 0x000fe200078e3cff */
[----:B------:R-:W-:Y:S01]  /*9f00*/  UIADD3 UR20, UPT, UPT, UR38, UR4, URZ ;  /* 0x0000000426147290 */ /* 0x000fe2000fffe0ff */
[----:B------:R-:W-:Y:S02]  /*9f10*/  SEL R86, R86, RZ, P0 ;  /* 0x000000ff56567207 */ /* 0x000fe40000000000 */
[----:B------:R-:W-:Y:S01]  /*9f20*/  SEL R36, R0, RZ, P1 ;  /* 0x000000ff00247207 */ /* 0x000fe20000800000 */
[----:B------:R-:W-:Y:S08]  /*9f30*/  BRA.U UP0, `(.L_x_146) ;  /* 0xffffffbd00907547 */ /* 0x000ff0000b83ffff */
[----:B------:R-:W-:-:S13]  /*9f40*/  R2UR UR4, R83 ;  /* 0x00000000530472ca */ /* 0x000fda00000e0000 */
[----:B------:R-:W-:-:S09]  /*9f50*/  UISETP.NE.AND UP0, UPT, UR4, URZ, UPT ;  /* 0x000000ff0400728c */ /* 0x000fd2000bf05270 */
[----:B------:R-:W-:Y:S05]  /*9f60*/  BRA.U !UP0, `(.L_x_147) ;  /* 0x0000000108487547 */ /* 0x000fea000b800000 */
[----:B------:R-:W3:Y:S02]  /*9f70*/  LDCU.64 UR4, c[0x0][0x890] ;  /* 0x00011200ff0477ac */ /* 0x000ee40008000a00 */
[----:B---3--:R-:W-:-:S04]  /*9f80*/  UISETP.NE.U32.AND UP0, UPT, UR4, URZ, UPT ;  /* 0x000000ff0400728c */ /* 0x008fc8000bf05070 */
[----:B------:R-:W-:-:S09]  /*9f90*/  UISETP.NE.AND.EX UP0, UPT, UR5, URZ, UPT, UP0 ;  /* 0x000000ff0500728c */ /* 0x000fd2000bf05300 */
[----:B------:R-:W-:Y:S05]  /*9fa0*/  BRA.U UP0, `(.L_x_148) ;  /* 0x00000001000c7547 */ /* 0x000fea000b800000 */
[----:B------:R-:W-:-:S13]  /*9fb0*/  FSETP.NEU.AND P0, PT, R41, RZ, PT ;  /* 0x000000ff2900720b */ /* 0x000fda0003f0d000 */
[----:B------:R-:W-:Y:S05]  /*9fc0*/  @!P0 EXIT ;  /* 0x000000000000894d */ /* 0x000fea0003800000 */
[----:B------:R-:W-:Y:S05]  /*9fd0*/  BRA `(.L_x_147) ;  /* 0x00000000002c7947 */ /* 0x000fea0003800000 */
.L_x_148:
[----:B------:R-:W-:Y:S01]  /*9fe0*/  ISETP.NE.AND P0, PT, R85, RZ, PT ;  /* 0x000000ff5500720c */ /* 0x000fe20003f05270 */
[----:B------:R-:W-:-:S12]  /*9ff0*/  BSSY.RECONVERGENT B0, `(.L_x_147) ;  /* 0x0000009000007945 */ /* 0x000fd80003800200 */
[----:B------:R-:W-:Y:S05]  /*a000*/  @P0 BRA `(.L_x_149) ;  /* 0x0000000000140947 */ /* 0x000fea0003800000 */
[----:B------:R-:W3:Y:S02]  /*a010*/  LDCU.64 UR4, c[0x0][0x888] ;  /* 0x00011100ff0477ac */ /* 0x000ee40008000a00 */
[----:B---3--:R-:W-:-:S04]  /*a020*/  ISETP.NE.U32.AND P0, PT, RZ, UR4, PT ;  /* 0x00000004ff007c0c */ /* 0x008fc8000bf05070 */
[----:B------:R-:W-:-:S13]  /*a030*/  ISETP.NE.AND.EX P0, PT, RZ, UR5, PT, P0 ;  /* 0x00000005ff007c0c */ /* 0x000fda000bf05300 */
[----:B------:R-:W-:Y:S05]  /*a040*/  @!P0 EXIT ;  /* 0x000000000000894d */ /* 0x000fea0003800000 */
[----:B------:R-:W-:Y:S05]  /*a050*/  BRA `(.L_x_150) ;  /* 0x0000000000087947 */ /* 0x000fea0003800000 */
.L_x_149:
[----:B------:R-:W-:-:S13]  /*a060*/  FSETP.NEU.AND P0, PT, R41, RZ, PT ;  /* 0x000000ff2900720b */ /* 0x000fda0003f0d000 */
[----:B------:R-:W-:Y:S05]  /*a070*/  @!P0 EXIT ;  /* 0x000000000000894d */ /* 0x000fea0003800000 */
.L_x_150:
[----:B------:R-:W-:Y:S05]  /*a080*/  BSYNC.RECONVERGENT B0 ;  /* 0x0000000000007941 */ /* 0x000fea0003800200 */
.L_x_147:
[----:B------:R-:W-:Y:S01]  /*a090*/  ULEA UR4, UR46, UR43, 0x3 ;  /* 0x0000002b2e047291 */ /* 0x000fe2000f8e18ff */
[----:B------:R-:W-:-:S04]  /*a0a0*/  DEPBAR.LE SB0, 0x0 ;  /* 0x000080000000791a */ /* 0x000fc80000000000 */
[----:B------:R-:W-:-:S04]  /*a0b0*/  UIADD3 UR4, UPT, UPT, UR4, 0x60, URZ ;  /* 0x0000006004047890 */ /* 0x000fc8000fffe0ff */
[----:B------:R-:W-:-:S09]  /*a0c0*/  UPRMT UR4, UR47, 0x654, UR4 ;  /* 0x000006542f047896 */ /* 0x000fd20008000004 */
[----:B------:R-:W-:Y:S01]  /*a0d0*/  SYNCS.ARRIVE.TRANS64.RED.A1T0 RZ, [UR4], RZ ;  /* 0x000000ffffff79a7 */ /* 0x000fe20008100404 */
[----:B------:R-:W-:Y:S05]  /*a0e0*/  EXIT ;  /* 0x000000000000794d */ /* 0x000fea0003800000 */
.L_x_24:
[----:B--2---:R2:W3:Y:S02]  /*a0f0*/  SYNCS.PHASECHK.TRANS64.TRYWAIT P0, [R3+URZ+0x100], R2 ;  /* 0x00010002030075a7 */ /* 0x0044e400080011ff */
[----:B---3--:R-:W-:Y:S05]  /*a100*/  @!P0 NANOSLEEP.SYNCS 0x989680 ;  /* 0x009896800000895d */ /* 0x008fea0003900000 */
[----:B------:R-:W3:Y:S02]  /*a110*/  @!P0 SYNCS.PHASECHK.TRANS64 P0, [R3+URZ+0x100], R2 ;  /* 0x00010002030085a7 */ /* 0x000ee400080010ff */
[----:B---3--:R-:W-:Y:S05]  /*a120*/  @!P0 BRA `(.L_x_24) ;  /* 0xfffffffc00f08947 */ /* 0x008fea000383ffff */
[----:B------:R-:W-:Y:S05]  /*a130*/  BRA `(.L_x_151) ;  /* 0xffffff7800447947 */ /* 0x000fea000383ffff */
.L_x_27:
[----:B-1----:R-:W-:-:S07]  /*a140*/  MOV R0, UR33 ;  /* 0x0000002100007c02 */ /* 0x002fce0008000f00 */
.L_x_152:
[----:B-1----:R1:W2:Y:S02]  /*a150*/  SYNCS.PHASECHK.TRANS64.TRYWAIT P0, [R0+URZ+0x20], R3 ;  /* 0x00002003000075a7 */ /* 0x0022a400080011ff */
[----:B--2---:R-:W-:Y:S05]  /*a160*/  @!P0 NANOSLEEP.SYNCS 0x989680 ;  /* 0x009896800000895d */ /* 0x004fea0003900000 */
[----:B------:R-:W2:Y:S02]  /*a170*/  @!P0 SYNCS.PHASECHK.TRANS64 P0, [R0+URZ+0x20], R3 ;  /* 0x00002003000085a7 */ /* 0x000ea400080010ff */
[----:B--2---:R-:W-:Y:S05]  /*a180*/  @!P0 BRA `(.L_x_152) ;  /* 0xfffffffc00f08947 */ /* 0x004fea000383ffff */
[----:B------:R-:W-:Y:S05]  /*a190*/  BRA `(.L_x_26) ;  /* 0xffffff78009c7947 */ /* 0x000fea000383ffff */
.L_x_34:
[----:B-1----:R-:W-:-:S07]  /*a1a0*/  MOV R0, UR7 ;  /* 0x0000000700007c02 */ /* 0x002fce0008000f00 */
.L_x_153:
[----:B-1----:R1:W2:Y:S02]  /*a1b0*/  SYNCS.PHASECHK.TRANS64.TRYWAIT P0, [R0+URZ+0x20], R3 ;  /* 0x00002003000075a7 */ /* 0x0022a400080011ff */
[----:B--2---:R-:W-:Y:S05]  /*a1c0*/  @!P0 NANOSLEEP.SYNCS 0x989680 ;  /* 0x009896800000895d */ /* 0x004fea0003900000 */
[----:B------:R-:W2:Y:S02]  /*a1d0*/  @!P0 SYNCS.PHASECHK.TRANS64 P0, [R0+URZ+0x20], R3 ;  /* 0x00002003000085a7 */ /* 0x000ea400080010ff */
[----:B--2---:R-:W-:Y:S05]  /*a1e0*/  @!P0 BRA `(.L_x_153) ;  /* 0xfffffffc00f08947 */ /* 0x004fea000383ffff */
[----:B------:R-:W-:Y:S05]  /*a1f0*/  BRA `(.L_x_33) ;  /* 0xffffff7c00907947 */ /* 0x000fea000383ffff */
.L_x_41:
[----:B-1----:R1:W2:Y:S02]  /*a200*/  SYNCS.PHASECHK.TRANS64.TRYWAIT P0, [R3+URZ+0x90], R0 ;  /* 0x00009000030075a7 */ /* 0x0022a400080011ff */
[----:B--2---:R-:W-:Y:S05]  /*a210*/  @!P0 NANOSLEEP.SYNCS 0x989680 ;  /* 0x009896800000895d */ /* 0x004fea0003900000 */
[----:B------:R-:W2:Y:S02]  /*a220*/  @!P0 SYNCS.PHASECHK.TRANS64 P0, [R3+URZ+0x90], R0 ;  /* 0x00009000030085a7 */ /* 0x000ea400080010ff */
[----:B--2---:R-:W-:Y:S05]  /*a230*/  @!P0 BRA `(.L_x_41) ;  /* 0xfffffffc00f08947 */ /* 0x004fea000383ffff */
[----:B------:R-:W-:Y:S05]  /*a240*/  BRA `(.L_x_154) ;  /* 0xffffff8000787947 */ /* 0x000fea000383ffff */
.L_x_45:
[----:B-1----:R-:W-:-:S07]  /*a250*/  MOV R0, UR4 ;  /* 0x0000000400007c02 */ /* 0x002fce0008000f00 */
.L_x_155:
[----:B-1----:R1:W2:Y:S02]  /*a260*/  SYNCS.PHASECHK.TRANS64.TRYWAIT P0, [R0+URZ], R3 ;  /* 0x00000003000075a7 */ /* 0x0022a400080011ff */
[----:B--2---:R-:W-:Y:S05]  /*a270*/  @!P0 NANOSLEEP.SYNCS 0x989680 ;  /* 0x009896800000895d */ /* 0x004fea0003900000 */
[----:B------:R-:W2:Y:S02]  /*a280*/  @!P0 SYNCS.PHASECHK.TRANS64 P0, [R0+URZ], R3 ;  /* 0x00000003000085a7 */ /* 0x000ea400080010ff */
[----:B--2---:R-:W-:Y:S05]  /*a290*/  @!P0 BRA `(.L_x_155) ;  /* 0xfffffffc00f08947 */ /* 0x004fea000383ffff */
[----:B------:R-:W-:Y:S05]  /*a2a0*/  BRA `(.L_x_156) ;  /* 0xffffff8800207947 */ /* 0x000fea000383ffff */
.L_x_46:
[----:B------:R-:W-:-:S07]  /*a2b0*/  MOV R0, UR5 ;  /* 0x0000000500007c02 */ /* 0x000fce0008000f00 */
.L_x_157:
[----:B-1----:R1:W2:Y:S02]  /*a2c0*/  SYNCS.PHASECHK.TRANS64.TRYWAIT P0, [R0+URZ], R3 ;  /* 0x00000003000075a7 */ /* 0x0022a400080011ff */
[----:B--2---:R-:W-:Y:S05]  /*a2d0*/  @!P0 NANOSLEEP.SYNCS 0x989680 ;  /* 0x009896800000895d */ /* 0x004fea0003900000 */
[----:B------:R-:W2:Y:S02]  /*a2e0*/  @!P0 SYNCS.PHASECHK.TRANS64 P0, [R0+URZ], R3 ;  /* 0x00000003000085a7 */ /* 0x000ea400080010ff */
[----:B--2---:R-:W-:Y:S05]  /*a2f0*/  @!P0 BRA `(.L_x_157) ;  /* 0xfffffffc00f08947 */ /* 0x004fea000383ffff */
[----:B------:R-:W-:Y:S05]  /*a300*/  BRA `(.L_x_158) ;  /* 0xffffff88002c7947 */ /* 0x000fea000383ffff */
.L_x_47:
[----:B------:R-:W-:-:S07]  /*a310*/  MOV R0, UR5 ;  /* 0x0000000500007c02 */ /* 0x000fce0008000f00 */
.L_x_159:
[----:B-1----:R1:W2:Y:S02]  /*a320*/  SYNCS.PHASECHK.TRANS64.TRYWAIT P0, [R0+URZ], R3 ;  /* 0x00000003000075a7 */ /* 0x0022a400080011ff */
[----:B--2---:R-:W-:Y:S05]  /*a330*/  @!P0 NANOSLEEP.SYNCS 0x989680 ;  /* 0x009896800000895d */ /* 0x004fea0003900000 */
[----:B------:R-:W2:Y:S02]  /*a340*/  @!P0 SYNCS.PHASECHK.TRANS64 P0, [R0+URZ], R3 ;  /* 0x00000003000085a7 */ /* 0x000ea400080010ff */
[----:B--2---:R-:W-:Y:S05]  /*a350*/  @!P0 BRA `(.L_x_159) ;  /* 0xfffffffc00f08947 */ /* 0x004fea000383ffff */
[----:B------:R-:W-:Y:S05]  /*a360*/  BRA `(.L_x_160) ;  /* 0xffffff8800387947 */ /* 0x000fea000383ffff */
.L_x_50:
[----:B-1----:R1:W2:Y:S02]  /*a370*/  SYNCS.PHASECHK.TRANS64.TRYWAIT P0, [R2+URZ+0xf0], R5 ;  /* 0x0000f005020075a7 */ /* 0x0022a400080011ff */
[----:B--2---:R-:W-:Y:S05]  /*a380*/  @!P0 NANOSLEEP.SYNCS 0x989680 ;  /* 0x009896800000895d */ /* 0x004fea0003900000 */
[----:B------:R-:W2:Y:S02]  /*a390*/  @!P0 SYNCS.PHASECHK.TRANS64 P0, [R2+URZ+0xf0], R5 ;  /* 0x0000f005020085a7 */ /* 0x000ea400080010ff */
[----:B--2---:R-:W-:Y:S05]  /*a3a0*/  @!P0 BRA `(.L_x_50) ;  /* 0xfffffffc00f08947 */ /* 0x004fea000383ffff */
[----:B------:R-:W-:Y:S05]  /*a3b0*/  BRA `(.L_x_161) ;  /* 0xffffff8800947947 */ /* 0x000fea000383ffff */
.L_x_51:
[----:B------:R-:W-:-:S07]  /*a3c0*/  MOV R2, UR4 ;  /* 0x0000000400027c02 */ /* 0x000fce0008000f00 */
.L_x_162:
[----:B-1----:R1:W2:Y:S02]  /*a3d0*/  SYNCS.PHASECHK.TRANS64.TRYWAIT P0, [R2+URZ+0xa0], R5 ;  /* 0x0000a005020075a7 */ /* 0x0022a400080011ff */
[----:B--2---:R-:W-:Y:S05]  /*a3e0*/  @!P0 NANOSLEEP.SYNCS 0x989680 ;  /* 0x009896800000895d */ /* 0x004fea0003900000 */
[----:B------:R-:W2:Y:S02]  /*a3f0*/  @!P0 SYNCS.PHASECHK.TRANS64 P0, [R2+URZ+0xa0], R5 ;  /* 0x0000a005020085a7 */ /* 0x000ea400080010ff */
[----:B--2---:R-:W-:Y:S05]  /*a400*/  @!P0 BRA `(.L_x_162) ;  /* 0xfffffffc00f08947 */ /* 0x004fea000383ffff */
[----:B------:R-:W-:Y:S05]  /*a410*/  BRA `(.L_x_163) ;  /* 0xffffff8800a47947 */ /* 0x000fea000383ffff */
.L_x_52:
[----:B-1----:R1:W2:Y:S02]  /*a420*/  SYNCS.PHASECHK.TRANS64.TRYWAIT P1, [R2+URZ+0x90], R5 ;  /* 0x00009005020075a7 */ /* 0x0022a400080211ff */
[----:B--2---:R-:W-:Y:S05]  /*a430*/  @!P1 NANOSLEEP.SYNCS 0x989680 ;  /* 0x009896800000995d */ /* 0x004fea0003900000 */
[----:B------:R-:W2:Y:S02]  /*a440*/  @!P1 SYNCS.PHASECHK.TRANS64 P1, [R2+URZ+0x90], R5 ;  /* 0x00009005020095a7 */ /* 0x000ea400080210ff */
[----:B--2---:R-:W-:Y:S05]  /*a450*/  @!P1 BRA `(.L_x_52) ;  /* 0xfffffffc00f09947 */ /* 0x004fea000383ffff */
[----:B------:R-:W-:Y:S05]  /*a460*/  BRA `(.L_x_164) ;  /* 0xffffff8800d47947 */ /* 0x000fea000383ffff */
.L_x_55:
[----:B------:R-:W-:-:S07]  /*a470*/  MOV R0, UR4 ;  /* 0x0000000400007c02 */ /* 0x000fce0008000f00 */
.L_x_165:
[----:B-1----:R1:W2:Y:S02]  /*a480*/  SYNCS.PHASECHK.TRANS64.TRYWAIT P0, [R0+URZ+0xa0], R3 ;  /* 0x0000a003000075a7 */ /* 0x0022a400080011ff */
[----:B--2---:R-:W-:Y:S05]  /*a490*/  @!P0 NANOSLEEP.SYNCS 0x989680 ;  /* 0x009896800000895d */ /* 0x004fea0003900000 */
[----:B------:R-:W2:Y:S02]  /*a4a0*/  @!P0 SYNCS.PHASECHK.TRANS64 P0, [R0+URZ+0xa0], R3 ;  /* 0x0000a003000085a7 */ /* 0x000ea400080010ff */
[----:B--2---:R-:W-:Y:S05]  /*a4b0*/  @!P0 BRA `(.L_x_165) ;  /* 0xfffffffc00f08947 */ /* 0x004fea000383ffff */
[----:B------:R-:W-:Y:S05]  /*a4c0*/  BRA `(.L_x_54) ;  /* 0xffffff8c00287947 */ /* 0x000fea000383ffff */
.L_x_64:
[----:B-1----:R-:W-:-:S04]  /*a4d0*/  MOV R0, UR5 ;  /* 0x0000000500007c02 */ /* 0x002fc80008000f00 */
[----:B------:R1:W2:Y:S03]  /*a4e0*/  SYNCS.PHASECHK.TRANS64.TRYWAIT P0, [R0+URZ+0x8], R7 ;  /* 0x00000807000075a7 */ /* 0x0002a600080011ff */
[----:B--2---:R-:W-:Y:S05]  /*a4f0*/  @!P0 NANOSLEEP.SYNCS 0x989680 ;  /* 0x009896800000895d */ /* 0x004fea0003900000 */
[----:B------:R-:W2:Y:S02]  /*a500*/  @!P0 SYNCS.PHASECHK.TRANS64 P0, [R0+URZ+0x8], R7 ;  /* 0x00000807000085a7 */ /* 0x000ea400080010ff */
[----:B--2---:R-:W-:Y:S05]  /*a510*/  @!P0 BRA `(.L_x_64) ;  /* 0xfffffffc00ec8947 */ /* 0x004fea000383ffff */
[----:B------:R-:W-:Y:S05]  /*a520*/  BRA `(.L_x_63) ;  /* 0xffffff8c00dc7947 */ /* 0x000fea000383ffff */
.L_x_66:
[----:B------:R-:W-:Y:S01]  /*a530*/  BSSY B0, `(.L_x_166) ;  /* 0x0000006000007945 */ /* 0x000fe20003800000 */
[----:B------:R-:W-:-:S07]  /*a540*/  MOV R15, 0xffffffff ;  /* 0xffffffff000f7802 */ /* 0x000fce0000000f00 */
[----:B-1---5:R-:W-:Y:S05]  /*a550*/  WARPSYNC.COLLECTIVE R15, `(.L_x_167) ;  /* 0x000000000f0c7348 */ /* 0x022fea0003c00000 */
[----:B------:R-:W-:Y:S02]  /*a560*/  ELECT P6, UR79, PT ;  /* 0x00000000004f782f */ /* 0x000fe400038c0000 */
[----:B------:R-:W-:Y:S01]  /*a570*/  MOV R14, UR79 ;  /* 0x0000004f000e7c02 */ /* 0x000fe20008000f00 */
[----:B-1---5:R-:W-:Y:S10]  /*a580*/  ENDCOLLECTIVE ;  /* 0x000000000000791b */ /* 0x022ff40003800000 */
.L_x_167:
[----:B------:R-:W-:Y:S05]  /*a590*/  BSYNC B0 ;  /* 0x0000000000007941 */ /* 0x000fea0003800000 */
.L_x_166:
[----:B------:R-:W-:Y:S01]  /*a5a0*/  PLOP3.LUT P0, PT, P6, PT, PT, 0x80, 0x8 ;  /* 0x000000000008781c */ /* 0x000fe2000370f070 */
[----:B------:R-:W-:-:S12]  /*a5b0*/  BRA `(.L_x_168) ;  /* 0xffffff9000087947 */ /* 0x000fd8000383ffff */
.L_x_68:
[----:B-1----:R-:W-:-:S04]  /*a5c0*/  MOV R0, UR5 ;  /* 0x0000000500007c02 */ /* 0x002fc80008000f00 */
[----:B------:R1:W2:Y:S03]  /*a5d0*/  SYNCS.PHASECHK.TRANS64.TRYWAIT P0, [R0+URZ+0x8], R5 ;  /* 0x00000805000075a7 */ /* 0x0002a600080011ff */
[----:B--2---:R-:W-:Y:S05]  /*a5e0*/  @!P0 NANOSLEEP.SYNCS 0x989680 ;  /* 0x009896800000895d */ /* 0x004fea0003900000 */
[----:B------:R-:W2:Y:S02]  /*a5f0*/  @!P0 SYNCS.PHASECHK.TRANS64 P0, [R0+URZ+0x8], R5 ;  /* 0x00000805000085a7 */ /* 0x000ea400080010ff */
[----:B--2---:R-:W-:Y:S05]  /*a600*/  @!P0 BRA `(.L_x_68) ;  /* 0xfffffffc00ec8947 */ /* 0x004fea000383ffff */
[----:B------:R-:W-:Y:S05]  /*a610*/  BRA `(.L_x_67) ;  /* 0xffffff90000c7947 */ /* 0x000fea000383ffff */
.L_x_69:
[----:B-1----:R1:W2:Y:S02]  /*a620*/  SYNCS.PHASECHK.TRANS64.TRYWAIT P0, [R0+URZ+0x90], R5 ;  /* 0x00009005000075a7 */ /* 0x0022a400080011ff */
[----:B--2---:R-:W-:Y:S05]  /*a630*/  @!P0 NANOSLEEP.SYNCS 0x989680 ;  /* 0x009896800000895d */ /* 0x004fea0003900000 */
[----:B------:R-:W2:Y:S02]  /*a640*/  @!P0 SYNCS.PHASECHK.TRANS64 P0, [R0+URZ+0x90], R5 ;  /* 0x00009005000085a7 */ /* 0x000ea400080010ff */
[----:B--2---:R-:W-:Y:S05]  /*a650*/  @!P0 BRA `(.L_x_69) ;  /* 0xfffffffc00f08947 */ /* 0x004fea000383ffff */
[----:B------:R-:W-:Y:S05]  /*a660*/  BRA `(.L_x_169) ;  /* 0xffffff9400187947 */ /* 0x000fea000383ffff */
.L_x_71:
[----:B------:R-:W-:-:S07]  /*a670*/  MOV R0, UR46 ;  /* 0x0000002e00007c02 */ /* 0x000fce0008000f00 */
.L_x_170:
[----:B-1----:R1:W2:Y:S02]  /*a680*/  SYNCS.PHASECHK.TRANS64.TRYWAIT P0, [R0+URZ+0xd0], R5 ;  /* 0x0000d005000075a7 */ /* 0x0022a400080011ff */
[----:B--2---:R-:W-:Y:S05]  /*a690*/  @!P0 NANOSLEEP.SYNCS 0x989680 ;  /* 0x009896800000895d */ /* 0x004fea0003900000 */
[----:B------:R-:W2:Y:S02]  /*a6a0*/  @!P0 SYNCS.PHASECHK.TRANS64 P0, [R0+URZ+0xd0], R5 ;  /* 0x0000d005000085a7 */ /* 0x000ea400080010ff */
[----:B--2---:R-:W-:Y:S05]  /*a6b0*/  @!P0 BRA `(.L_x_170) ;  /* 0xfffffffc00f08947 */ /* 0x004fea000383ffff */
[----:B------:R-:W-:Y:S05]  /*a6c0*/  BRA `(.L_x_171) ;  /* 0xffffff9400647947 */ /* 0x000fea000383ffff */
.L_x_74:
[----:B------:R-:W-:Y:S07]  /*a6d0*/  MOV R0, UR7 ;  /* 0x0000000700007c02 */ /* 0x000fee0008000f00 */
.L_x_172:
[----:B-1----:R1:W2:Y:S02]  /*a6e0*/  SYNCS.PHASECHK.TRANS64.TRYWAIT P0, [R0+URZ], R5 ;  /* 0x00000005000075a7 */ /* 0x0022a400080011ff */
[----:B--2---:R-:W-:Y:S05]  /*a6f0*/  @!P0 NANOSLEEP.SYNCS 0x989680 ;  /* 0x009896800000895d */ /* 0x004fea0003900000 */
[----:B------:R-:W2:Y:S02]  /*a700*/  @!P0 SYNCS.PHASECHK.TRANS64 P0, [R0+URZ], R5 ;  /* 0x00000005000085a7 */ /* 0x000ea400080010ff */
[----:B--2---:R-:W-:Y:S05]  /*a710*/  @!P0 BRA `(.L_x_172) ;  /* 0xfffffffc00f08947 */ /* 0x004fea000383ffff */
[----:B------:R-:W-:Y:S05]  /*a720*/  BRA `(.L_x_73) ;  /* 0xffffff9400787947 */ /* 0x000fea000383ffff */
.L_x_78:
[----:B-1----:R-:W-:-:S07]  /*a730*/  MOV R0, UR4 ;  /* 0x0000000400007c02 */ /* 0x002fce0008000f00 */
.L_x_173:
[----:B-1----:R1:W2:Y:S02]  /*a740*/  SYNCS.PHASECHK.TRANS64.TRYWAIT P0, [R0+URZ], R3 ;  /* 0x00000003000075a7 */ /* 0x0022a400080011ff */
[----:B--2---:R-:W-:Y:S05]  /*a750*/  @!P0 NANOSLEEP.SYNCS 0x989680 ;  /* 0x009896800000895d */ /* 0x004fea0003900000 */
[----:B------:R-:W2:Y:S02]  /*a760*/  @!P0 SYNCS.PHASECHK.TRANS64 P0, [R0+URZ], R3 ;  /* 0x00000003000085a7 */ /* 0x000ea400080010ff */
[----:B--2---:R-:W-:Y:S05]  /*a770*/  @!P0 BRA `(.L_x_173) ;  /* 0xfffffffc00f08947 */ /* 0x004fea000383ffff */
[----:B------:R-:W-:Y:S05]  /*a780*/  BRA `(.L_x_174) ;  /* 0xffffff9800bc7947 */ /* 0x000fea000383ffff */
.L_x_79:
[----:B------:R-:W-:-:S07]  /*a790*/  MOV R0, UR5 ;  /* 0x0000000500007c02 */ /* 0x000fce0008000f00 */
.L_x_175:
[----:B-1----:R1:W2:Y:S02]  /*a7a0*/  SYNCS.PHASECHK.TRANS64.TRYWAIT P0, [R0+URZ], R3 ;  /* 0x00000003000075a7 */ /* 0x0022a400080011ff */
[----:B--2---:R-:W-:Y:S05]  /*a7b0*/  @!P0 NANOSLEEP.SYNCS 0x989680 ;  /* 0x009896800000895d */ /* 0x004fea0003900000 */
[----:B------:R-:W2:Y:S02]  /*a7c0*/  @!P0 SYNCS.PHASECHK.TRANS64 P0, [R0+URZ], R3 ;  /* 0x00000003000085a7 */ /* 0x000ea400080010ff */
[----:B--2---:R-:W-:Y:S05]  /*a7d0*/  @!P0 BRA `(.L_x_175) ;  /* 0xfffffffc00f08947 */ /* 0x004fea000383ffff */
[----:B------:R-:W-:Y:S05]  /*a7e0*/  BRA `(.L_x_176) ;  /* 0xffffff9800c87947 */ /* 0x000fea000383ffff */
.L_x_80:
[----:B------:R-:W-:-:S07]  /*a7f0*/  MOV R0, UR5 ;  /* 0x0000000500007c02 */ /* 0x000fce0008000f00 */
.L_x_177:
[----:B-1----:R1:W2:Y:S02]  /*a800*/  SYNCS.PHASECHK.TRANS64.TRYWAIT P0, [R0+URZ], R3 ;  /* 0x00000003000075a7 */ /* 0x0022a400080011ff */
[----:B--2---:R-:W-:Y:S05]  /*a810*/  @!P0 NANOSLEEP.SYNCS 0x989680 ;  /* 0x009896800000895d */ /* 0x004fea0003900000 */
[----:B------:R-:W2:Y:S02]  /*a820*/  @!P0 SYNCS.PHASECHK.TRANS64 P0, [R0+URZ], R3 ;  /* 0x00000003000085a7 */ /* 0x000ea400080010ff */
[----:B--2---:R-:W-:Y:S05]  /*a830*/  @!P0 BRA `(.L_x_177) ;  /* 0xfffffffc00f08947 */ /* 0x004fea000383ffff */
[----:B------:R-:W-:Y:S05]  /*a840*/  BRA `(.L_x_178) ;  /* 0xffffff9800d47947 */ /* 0x000fea000383ffff */
.L_x_83:
[----:B------:R-:W-:-:S07]  /*a850*/  MOV R0, UR41 ;  /* 0x0000002900007c02 */ /* 0x000fce0008000f00 */
.L_x_179:
[----:B-1----:R1:W2:Y:S02]  /*a860*/  SYNCS.PHASECHK.TRANS64.TRYWAIT P1, [R0+URZ+0x110], R3 ;  /* 0x00011003000075a7 */ /* 0x0022a400080211ff */
[----:B--2---:R-:W-:Y:S05]  /*a870*/  @!P1 NANOSLEEP.SYNCS 0x989680 ;  /* 0x009896800000995d */ /* 0x004fea0003900000 */
[----:B------:R-:W2:Y:S02]  /*a880*/  @!P1 SYNCS.PHASECHK.TRANS64 P1, [R0+URZ+0x110], R3 ;  /* 0x00011003000095a7 */ /* 0x000ea400080210ff */
[----:B--2---:R-:W-:Y:S05]  /*a890*/  @!P1 BRA `(.L_x_179) ;  /* 0xfffffffc00f09947 */ /* 0x004fea000383ffff */
[----:B------:R-:W-:Y:S05]  /*a8a0*/  BRA `(.L_x_180) ;  /* 0xffffff9c00207947 */ /* 0x000fea000383ffff */
.L_x_88:
[----:B--2---:R2:W3:Y:S02]  /*a8b0*/  SYNCS.PHASECHK.TRANS64.TRYWAIT P0, [R12+URZ+0x90], R9 ;  /* 0x000090090c0075a7 */ /* 0x0044e400080011ff */
[----:B---3--:R-:W-:Y:S05]  /*a8c0*/  @!P0 NANOSLEEP.SYNCS 0x989680 ;  /* 0x009896800000895d */ /* 0x008fea0003900000 */
[----:B------:R-:W3:Y:S02]  /*a8d0*/  @!P0 SYNCS.PHASECHK.TRANS64 P0, [R12+URZ+0x90], R9 ;  /* 0x000090090c0085a7 */ /* 0x000ee400080010ff */
[----:B---3--:R-:W-:Y:S05]  /*a8e0*/  @!P0 BRA `(.L_x_88) ;  /* 0xfffffffc00f08947 */ /* 0x008fea000383ffff */
[----:B------:R-:W-:Y:S05]  /*a8f0*/  BRA `(.L_x_181) ;  /* 0xffffffa000487947 */ /* 0x000fea000383ffff */
.L_x_91:
[----:B------:R-:W-:Y:S07]  /*a900*/  MOV R0, UR21 ;  /* 0x0000001500007c02 */ /* 0x000fee0008000f00 */
.L_x_182:
[----:B--2---:R2:W3:Y:S02]  /*a910*/  SYNCS.PHASECHK.TRANS64.TRYWAIT P2, [R0+URZ+0x88], R11 ;  /* 0x0000880b000075a7 */ /* 0x0044e400080411ff */
[----:B---3--:R-:W-:Y:S05]  /*a920*/  @!P2 NANOSLEEP.SYNCS 0x989680 ;  /* 0x009896800000a95d */ /* 0x008fea0003900000 */
[----:B------:R-:W3:Y:S02]  /*a930*/  @!P2 SYNCS.PHASECHK.TRANS64 P2, [R0+URZ+0x88], R11 ;  /* 0x0000880b0000a5a7 */ /* 0x000ee400080410ff */
[----:B---3--:R-:W-:Y:S05]  /*a940*/  @!P2 BRA `(.L_x_182) ;  /* 0xfffffffc00f0a947 */ /* 0x008fea000383ffff */
[----:B------:R-:W-:Y:S05]  /*a950*/  BRA `(.L_x_90) ;  /* 0xffffffa400b07947 */ /* 0x000fea000383ffff */
.L_x_94:
[----:B--2---:R-:W-:Y:S07]  /*a960*/  MOV R0, UR21 ;  /* 0x0000001500007c02 */ /* 0x004fee0008000f00 */
.L_x_183:
[----:B--2---:R2:W3:Y:S02]  /*a970*/  SYNCS.PHASECHK.TRANS64.TRYWAIT P0, [R0+URZ+0x60], R9 ;  /* 0x00006009000075a7 */ /* 0x0044e400080011ff */
[----:B---3--:R-:W-:Y:S05]  /*a980*/  @!P0 NANOSLEEP.SYNCS 0x989680 ;  /* 0x009896800000895d */ /* 0x008fea0003900000 */
[----:B------:R-:W3:Y:S02]  /*a990*/  @!P0 SYNCS.PHASECHK.TRANS64 P0, [R0+URZ+0x60], R9 ;  /* 0x00006009000085a7 */ /* 0x000ee400080010ff */
[----:B---3--:R-:W-:Y:S05]  /*a9a0*/  @!P0 BRA `(.L_x_183) ;  /* 0xfffffffc00f08947 */ /* 0x008fea000383ffff */
[----:B------:R-:W-:Y:S05]  /*a9b0*/  BRA `(.L_x_184) ;  /* 0xffffffa8000c7947 */ /* 0x000fea000383ffff */
.L_x_95:
[----:B------:R-:W-:Y:S07]  /*a9c0*/  MOV R0, UR21 ;  /* 0x0000001500007c02 */ /* 0x000fee0008000f00 */
.L_x_185:
[----:B--2---:R2:W3:Y:S02]  /*a9d0*/  SYNCS.PHASECHK.TRANS64.TRYWAIT P0, [R0+URZ+0x68], R9 ;  /* 0x00006809000075a7 */ /* 0x0044e400080011ff */
[----:B---3--:R-:W-:Y:S05]  /*a9e0*/  @!P0 NANOSLEEP.SYNCS 0x989680 ;  /* 0x009896800000895d */ /* 0x008fea0003900000 */
[----:B------:R-:W3:Y:S02]  /*a9f0*/  @!P0 SYNCS.PHASECHK.TRANS64 P0, [R0+URZ+0x68], R9 ;  /* 0x00006809000085a7 */ /* 0x000ee400080010ff */
[----:B---3--:R-:W-:Y:S05]  /*aa00*/  @!P0 BRA `(.L_x_185) ;  /* 0xfffffffc00f08947 */ /* 0x008fea000383ffff */
[----:B------:R-:W-:Y:S05]  /*aa10*/  BRA `(.L_x_186) ;  /* 0xffffffa800687947 */ /* 0x000fea000383ffff */
.L_x_96:
[----:B------:R-:W-:Y:S07]  /*aa20*/  MOV R0, UR21 ;  /* 0x0000001500007c02 */ /* 0x000fee0008000f00 */
.L_x_187:
[----:B--2---:R2:W3:Y:S02]  /*aa30*/  SYNCS.PHASECHK.TRANS64.TRYWAIT P0, [R0+URZ+0x70], R9 ;  /* 0x00007009000075a7 */ /* 0x0044e400080011ff */
[----:B---3--:R-:W-:Y:S05]  /*aa40*/  @!P0 NANOSLEEP.SYNCS 0x989680 ;  /* 0x009896800000895d */ /* 0x008fea0003900000 */
[----:B------:R-:W3:Y:S02]  /*aa50*/  @!P0 SYNCS.PHASECHK.TRANS64 P0, [R0+URZ+0x70], R9 ;  /* 0x00007009000085a7 */ /* 0x000ee400080010ff */
[----:B---3--:R-:W-:Y:S05]  /*aa60*/  @!P0 BRA `(.L_x_187) ;  /* 0xfffffffc00f08947 */ /* 0x008fea000383ffff */
[----:B------:R-:W-:Y:S05]  /*aa70*/  BRA `(.L_x_188) ;  /* 0xffffffa800c47947 */ /* 0x000fea000383ffff */
.L_x_97:
[----:B------:R-:W-:Y:S07]  /*aa80*/  MOV R0, UR21 ;  /* 0x0000001500007c02 */ /* 0x000fee0008000f00 */
.L_x_189:
[----:B--2---:R2:W3:Y:S02]  /*aa90*/  SYNCS.PHASECHK.TRANS64.TRYWAIT P0, [R0+URZ+0x78], R9 ;  /* 0x00007809000075a7 */ /* 0x0044e400080011ff */
[----:B---3--:R-:W-:Y:S05]  /*aaa0*/  @!P0 NANOSLEEP.SYNCS 0x989680 ;  /* 0x009896800000895d */ /* 0x008fea0003900000 */
[----:B------:R-:W3:Y:S02]  /*aab0*/  @!P0 SYNCS.PHASECHK.TRANS64 P0, [R0+URZ+0x78], R9 ;  /* 0x00007809000085a7 */ /* 0x000ee400080010ff */
[----:B---3--:R-:W-:Y:S05]  /*aac0*/  @!P0 BRA `(.L_x_189) ;  /* 0xfffffffc00f08947 */ /* 0x008fea000383ffff */
[----:B------:R-:W-:Y:S05]  /*aad0*/  BRA `(.L_x_190) ;  /* 0xffffffac00207947 */ /* 0x000fea000383ffff */
.L_x_99:
[----:B------:R-:W-:-:S07]  /*aae0*/  MOV R0, UR21 ;  /* 0x0000001500007c02 */ /* 0x000fce0008000f00 */
.L_x_191:
[----:B--2---:R2:W4:Y:S02]  /*aaf0*/  SYNCS.PHASECHK.TRANS64.TRYWAIT P0, [R0+URZ+0x60], R3 ;  /* 0x00006003000075a7 */ /* 0x00452400080011ff */
[----:B----4-:R-:W-:Y:S05]  /*ab00*/  @!P0 NANOSLEEP.SYNCS 0x989680 ;  /* 0x009896800000895d */ /* 0x010fea0003900000 */
[----:B------:R-:W4:Y:S02]  /*ab10*/  @!P0 SYNCS.PHASECHK.TRANS64 P0, [R0+URZ+0x60], R3 ;  /* 0x00006003000085a7 */ /* 0x000f2400080010ff */
[----:B----4-:R-:W-:Y:S05]  /*ab20*/  @!P0 BRA `(.L_x_191) ;  /* 0xfffffffc00f08947 */ /* 0x010fea000383ffff */
[----:B------:R-:W-:Y:S05]  /*ab30*/  BRA `(.L_x_192) ;  /* 0xffffffac00ac7947 */ /* 0x000fea000383ffff */
.L_x_100:
[----:B--2---:R-:W-:-:S07]  /*ab40*/  MOV R0, UR21 ;  /* 0x0000001500007c02 */ /* 0x004fce0008000f00 */
.L_x_193:
[----:B--2---:R2:W4:Y:S02]  /*ab50*/  SYNCS.PHASECHK.TRANS64.TRYWAIT P0, [R0+URZ+0x68], R3 ;  /* 0x00006803000075a7 */ /* 0x00452400080011ff */
[----:B----4-:R-:W-:Y:S05]  /*ab60*/  @!P0 NANOSLEEP.SYNCS 0x989680 ;  /* 0x009896800000895d */ /* 0x010fea0003900000 */
[----:B------:R-:W4:Y:S02]  /*ab70*/  @!P0 SYNCS.PHASECHK.TRANS64 P0, [R0+URZ+0x68], R3 ;  /* 0x00006803000085a7 */ /* 0x000f2400080010ff */
[----:B----4-:R-:W-:Y:S05]  /*ab80*/  @!P0 BRA `(.L_x_193) ;  /* 0xfffffffc00f08947 */ /* 0x010fea000383ffff */
[----:B------:R-:W-:Y:S05]  /*ab90*/  BRA `(.L_x_194) ;  /* 0xffffffac009c7947 */ /* 0x000fea000383ffff */
.L_x_101:
[----:B--2---:R-:W-:-:S07]  /*aba0*/  MOV R0, UR21 ;  /* 0x0000001500007c02 */ /* 0x004fce0008000f00 */
.L_x_195:
[----:B--2---:R2:W4:Y:S02]  /*abb0*/  SYNCS.PHASECHK.TRANS64.TRYWAIT P0, [R0+URZ+0x70], R3 ;  /* 0x00007003000075a7 */ /* 0x00452400080011ff */
[----:B----4-:R-:W-:Y:S05]  /*abc0*/  @!P0 NANOSLEEP.SYNCS 0x989680 ;  /* 0x009896800000895d */ /* 0x010fea0003900000 */
[----:B------:R-:W4:Y:S02]  /*abd0*/  @!P0 SYNCS.PHASECHK.TRANS64 P0, [R0+URZ+0x70], R3 ;  /* 0x00007003000085a7 */ /* 0x000f2400080010ff */
[----:B----4-:R-:W-:Y:S05]  /*abe0*/  @!P0 BRA `(.L_x_195) ;  /* 0xfffffffc00f08947 */ /* 0x010fea000383ffff */
[----:B------:R-:W-:Y:S05]  /*abf0*/  BRA `(.L_x_196) ;  /* 0xffffffac008c7947 */ /* 0x000fea000383ffff */
.L_x_103:
[----:B-1----:R1:W2:Y:S02]  /*ac00*/  SYNCS.PHASECHK.TRANS64.TRYWAIT P0, [R3+URZ+0x90], R0 ;  /* 0x00009000030075a7 */ /* 0x0022a400080011ff */
[----:B--2---:R-:W-:Y:S05]  /*ac10*/  @!P0 NANOSLEEP.SYNCS 0x989680 ;  /* 0x009896800000895d */ /* 0x004fea0003900000 */
[----:B------:R-:W2:Y:S02]  /*ac20*/  @!P0 SYNCS.PHASECHK.TRANS64 P0, [R3+URZ+0x90], R0 ;  /* 0x00009000030085a7 */ /* 0x000ea400080010ff */
[----:B--2---:R-:W-:Y:S05]  /*ac30*/  @!P0 BRA `(.L_x_103) ;  /* 0xfffffffc00f08947 */ /* 0x004fea000383ffff */
[----:B------:R-:W-:Y:S05]  /*ac40*/  BRA `(.L_x_197) ;  /* 0xffffffb000607947 */ /* 0x000fea000383ffff */
.L_x_114:
[----:B-1----:R-:W-:Y:S04]  /*ac50*/  MOV R2, UR43 ;  /* 0x0000002b00027c02 */ /* 0x002fe80008000f00 */
[----:B------:R1:W2:Y:S03]  /*ac60*/  SYNCS.PHASECHK.TRANS64.TRYWAIT P1, [R2+URZ+0x40], R3 ;  /* 0x00004003020075a7 */ /* 0x0002a600080211ff */
[----:B--2---:R-:W-:Y:S05]  /*ac70*/  @!P1 NANOSLEEP.SYNCS 0x989680 ;  /* 0x009896800000995d */ /* 0x004fea0003900000 */
[----:B------:R-:W2:Y:S02]  /*ac80*/  @!P1 SYNCS.PHASECHK.TRANS64 P1, [R2+URZ+0x40], R3 ;  /* 0x00004003020095a7 */ /* 0x000ea400080210ff */
[----:B--2---:R-:W-:Y:S05]  /*ac90*/  @!P1 BRA `(.L_x_114) ;  /* 0xfffffffc00ec9947 */ /* 0x004fea000383ffff */
[----:B------:R-:W-:Y:S05]  /*aca0*/  BRA `(.L_x_113) ;  /* 0xffffffbc00d07947 */ /* 0x000fea000383ffff */
.L_x_116:
[----:B-1----:R1:W4:Y:S02]  /*acb0*/  SYNCS.PHASECHK.TRANS64.TRYWAIT P0, [R99+URZ+0xb0], R0 ;  /* 0x0000b000630075a7 */ /* 0x00232400080011ff */
[----:B----4-:R-:W-:Y:S05]  /*acc0*/  @!P0 NANOSLEEP.SYNCS 0x989680 ;  /* 0x009896800000895d */ /* 0x010fea0003900000 */
[----:B------:R-:W4:Y:S02]  /*acd0*/  @!P0 SYNCS.PHASECHK.TRANS64 P0, [R99+URZ+0xb0], R0 ;  /* 0x0000b000630085a7 */ /* 0x000f2400080010ff */
[----:B----4-:R-:W-:Y:S05]  /*ace0*/  @!P0 BRA `(.L_x_116) ;  /* 0xfffffffc00f08947 */ /* 0x010fea000383ffff */
[----:B------:R-:W-:Y:S05]  /*acf0*/  BRA `(.L_x_115) ;  /* 0xffffffbc00f87947 */ /* 0x000fea000383ffff */
.L_x_125:
[----:B---3--:R3:W4:Y:S02]  /*ad00*/  SYNCS.PHASECHK.TRANS64.TRYWAIT P0, [R3+URZ+0x40], R0 ;  /* 0x00004000030075a7 */ /* 0x00872400080011ff */
[----:B----4-:R-:W-:Y:S05]  /*ad10*/  @!P0 NANOSLEEP.SYNCS 0x989680 ;  /* 0x009896800000895d */ /* 0x010fea0003900000 */
[----:B------:R-:W4:Y:S02]  /*ad20*/  @!P0 SYNCS.PHASECHK.TRANS64 P0, [R3+URZ+0x40], R0 ;  /* 0x00004000030085a7 */ /* 0x000f2400080010ff */
[----:B----4-:R-:W-:Y:S05]  /*ad30*/  @!P0 BRA `(.L_x_125) ;  /* 0xfffffffc00f08947 */ /* 0x010fea000383ffff */
[----:B------:R-:W-:Y:S05]  /*ad40*/  BRA `(.L_x_124) ;  /* 0xffffffc800e87947 */ /* 0x000fea000383ffff */
.L_x_133:
[----:B---3--:R3:W4:Y:S02]  /*ad50*/  SYNCS.PHASECHK.TRANS64.TRYWAIT P0, [R62+URZ+0x40], R5 ;  /* 0x000040053e0075a7 */ /* 0x00872400080011ff */
[----:B----4-:R-:W-:Y:S05]  /*ad60*/  @!P0 NANOSLEEP.SYNCS 0x989680 ;  /* 0x009896800000895d */ /* 0x010fea0003900000 */
[----:B------:R-:W4:Y:S02]  /*ad70*/  @!P0 SYNCS.PHASECHK.TRANS64 P0, [R62+URZ+0x40], R5 ;  /* 0x000040053e0085a7 */ /* 0x000f2400080010ff */
[----:B----4-:R-:W-:Y:S05]  /*ad80*/  @!P0 BRA `(.L_x_133) ;  /* 0xfffffffc00f08947 */ /* 0x010fea000383ffff */
[----:B------:R-:W-:Y:S05]  /*ad90*/  BRA `(.L_x_132) ;  /* 0xffffffd800007947 */ /* 0x000fea000383ffff */
.L_x_141:
[----:B---3--:R3:W4:Y:S02]  /*ada0*/  SYNCS.PHASECHK.TRANS64.TRYWAIT P0, [R62+URZ+0x40], R5 ;  /* 0x000040053e0075a7 */ /* 0x00872400080011ff */
[----:B----4-:R-:W-:Y:S05]  /*adb0*/  @!P0 NANOSLEEP.SYNCS 0x989680 ;  /* 0x009896800000895d */ /* 0x010fea0003900000 */
[----:B------:R-:W4:Y:S02]  /*adc0*/  @!P0 SYNCS.PHASECHK.TRANS64 P0, [R62+URZ+0x40], R5 ;  /* 0x000040053e0085a7 */ /* 0x000f2400080010ff */
[----:B----4-:R-:W-:Y:S05]  /*add0*/  @!P0 BRA `(.L_x_141) ;  /* 0xfffffffc00f08947 */ /* 0x010fea000383ffff */
[----:B------:R-:W-:Y:S05]  /*ade0*/  BRA `(.L_x_140) ;  /* 0xffffffe400187947 */ /* 0x000fea000383ffff */
        .weak           $__internal_0_$__cuda_sm10x_tcgen05_guardrail_trap_col_being_dealloced_not_returned_by_alloc
        .type           $__internal_0_$__cuda_sm10x_tcgen05_guardrail_trap_col_being_dealloced_not_returned_by_alloc,@function
        .size           $__internal_0_$__cuda_sm10x_tcgen05_guardrail_trap_col_being_dealloced_not_returned_by_alloc,($__internal_1_$__cuda_sm10x_tcgen05_guardrail_trap_phase_invalid_during_alloc - $__internal_0_$__cuda_sm10x_tcgen05_guardrail_trap_col_being_dealloced_not_returned_by_alloc)
$__internal_0_$__cuda_sm10x_tcgen05_guardrail_trap_col_being_dealloced_not_returned_by_alloc:
[----:B------:R-:W-:Y:S05]  /*adf0*/  BPT.TRAP 0x1 ;  /* 0x000000040000795c */ /* 0x000fea0000300000 */
[----:B------:R-:W-:-:S04]  /*ae00*/  HFMA2 R3, -RZ, RZ, 0, 0 ;  /* 0x00000000ff037431 */ /* 0x000fc800000001ff */
[----:B------:R-:W-:Y:S05]  /*ae10*/  RET.REL.NODEC R2 `(_ZN7cutlass13device_kernelINS_4gemm6kernel13GemmUniversalIN4cute5tupleIJiiiiEEENS1_10collective13CollectiveMmaINS1_35MainloopSm100TmaUmmaWarpSpecializedILi4ELi2ELi4ENS5_IJNS4_1CILi2EEESB_NSA_ILi1EEEEEEEENS5_IJNSA_ILi128EEENSA_ILi256EEESF_EEENS_6half_tENS5_IJlSC_lEEESI_SJ_NS4_8TiledMMAINS4_8MMA_AtomIJNS4_26SM100_MMA_F16BF16_2x1SM_SSISI_SI_fLi128ELi256ELNS4_4UMMA5MajorE0ELSO_0ELNSN_7ScaleInE0ELSP_0EEEEEENS4_6LayoutINS5_IJSC_SC_SC_EEENS5_IJNSA_ILi0EEESU_SU_EEEEENS5_IJNS4_10UnderscoreESX_SX_EEEEENS4_28SM100_TMA_2SM_LOAD_MULTICASTENS4_14ComposedLayoutINS4_7SwizzleILi3ELi4ELi3EEENS4_18smem_ptr_flag_bitsILi16EEENSS_INS5_IJNSA_ILi8EEENSA_ILi64EEEEEENS5_IJS17_SC_EEEEEEEvNS4_8identityENS4_18SM100_TMA_2SM_LOADES1B_vS1C_EENS_8epilogue10collective18CollectiveEpilogueINS1F_23Sm100TmaWarpSpecializedILi4ELi2ELi32ELb1ELb0EEEJNS5_IJS17_SG_SF_EEENS5_IJNSS_IS17_SC_EENSS_INS5_IJNSA_ILi32EEESB_EEENS5_IJSC_SF_EEEEEEEESI_SJ_SI_SJ_NS1F_6fusion15FusionCallbacksIS1J_NS1R_17LinearCombinationISI_fSI_fLNS_15FloatRoundStyleE2EEES1K_S1Q_JEEENS4_5SM1004TMEM4LOAD26SM100_TMEM_LOAD_32dp32b32xENS4_13SM90_TMA_LOADENS11_INS12_ILi2ELi4ELi3EEES15_NSS_INS5_IJS16_S1M_EEENS5_IJS1M_SC_EEEEEEENS4_39AutoVectorizingCopyWithAssumedAlignmentILi128EEENS4_14SM90_TMA_STOREES26_S28_S28_EEEvvEEEEvNT_6ParamsE) ;  /* 0xffffff5002787950 */ /* 0x000fea0003c3ffff */
        .weak           $__internal_1_$__cuda_sm10x_tcgen05_guardrail_trap_phase_invalid_during_alloc
        .type           $__internal_1_$__cuda_sm10x_tcgen05_guardrail_trap_phase_invalid_during_alloc,@function
        .size           $__internal_1_$__cuda_sm10x_tcgen05_guardrail_trap_phase_invalid_during_alloc,($__internal_2_$__cuda_sm10x_tcgen05_guardrail_trap_unallocated_columns_being_dealloced - $__internal_1_$__cuda_sm10x_tcgen05_guardrail_trap_phase_invalid_during_alloc)
$__internal_1_$__cuda_sm10x_tcgen05_guardrail_trap_phase_invalid_during_alloc:
[----:B------:R-:W-:Y:S05]  /*ae20*/  BPT.TRAP 0x1 ;  /* 0x000000040000795c */ /* 0x000fea0000300000 */
[----:B------:R-:W-:-:S04]  /*ae30*/  MOV R5, 0x0 ;  /* 0x0000000000057802 */ /* 0x000fc80000000f00 */
[----:B------:R-:W-:Y:S05]  /*ae40*/  RET.REL.NODEC R4 `(_ZN7cutlass13device_kernelINS_4gemm6kernel13GemmUniversalIN4cute5tupleIJiiiiEEENS1_10collective13CollectiveMmaINS1_35MainloopSm100TmaUmmaWarpSpecializedILi4ELi2ELi4ENS5_IJNS4_1CILi2EEESB_NSA_ILi1EEEEEEEENS5_IJNSA_ILi128EEENSA_ILi256EEESF_EEENS_6half_tENS5_IJlSC_lEEESI_SJ_NS4_8TiledMMAINS4_8MMA_AtomIJNS4_26SM100_MMA_F16BF16_2x1SM_SSISI_SI_fLi128ELi256ELNS4_4UMMA5MajorE0ELSO_0ELNSN_7ScaleInE0ELSP_0EEEEEENS4_6LayoutINS5_IJSC_SC_SC_EEENS5_IJNSA_ILi0EEESU_SU_EEEEENS5_IJNS4_10UnderscoreESX_SX_EEEEENS4_28SM100_TMA_2SM_LOAD_MULTICASTENS4_14ComposedLayoutINS4_7SwizzleILi3ELi4ELi3EEENS4_18smem_ptr_flag_bitsILi16EEENSS_INS5_IJNSA_ILi8EEENSA_ILi64EEEEEENS5_IJS17_SC_EEEEEEEvNS4_8identityENS4_18SM100_TMA_2SM_LOADES1B_vS1C_EENS_8epilogue10collective18CollectiveEpilogueINS1F_23Sm100TmaWarpSpecializedILi4ELi2ELi32ELb1ELb0EEEJNS5_IJS17_SG_SF_EEENS5_IJNSS_IS17_SC_EENSS_INS5_IJNSA_ILi32EEESB_EEENS5_IJSC_SF_EEEEEEEESI_SJ_SI_SJ_NS1F_6fusion15FusionCallbacksIS1J_NS1R_17LinearCombinationISI_fSI_fLNS_15FloatRoundStyleE2EEES1K_S1Q_JEEENS4_5SM1004TMEM4LOAD26SM100_TMEM_LOAD_32dp32b32xENS4_13SM90_TMA_LOADENS11_INS12_ILi2ELi4ELi3EEES15_NSS_INS5_IJS16_S1M_EEENS5_IJS1M_SC_EEEEEEENS4_39AutoVectorizingCopyWithAssumedAlignmentILi128EEENS4_14SM90_TMA_STOREES26_S28_S28_EEEvvEEEEvNT_6ParamsE) ;  /* 0xffffff50046c7950 */ /* 0x000fea0003c3ffff */
        .weak           $__internal_2_$__cuda_sm10x_tcgen05_guardrail_trap_unallocated_columns_being_dealloced
        .type           $__internal_2_$__cuda_sm10x_tcgen05_guardrail_trap_unallocated_columns_being_dealloced,@function
        .size           $__internal_2_$__cuda_sm10x_tcgen05_guardrail_trap_unallocated_columns_being_dealloced,(.L_x_199 - $__internal_2_$__cuda_sm10x_tcgen05_guardrail_trap_unallocated_columns_being_dealloced)
$__internal_2_$__cuda_sm10x_tcgen05_guardrail_trap_unallocated_columns_being_dealloced:
[----:B------:R-:W-:Y:S05]  /*ae50*/  BPT.TRAP 0x1 ;  /* 0x000000040000795c */ /* 0x000fea0000300000 */
[----:B------:R-:W-:-:S04]  /*ae60*/  HFMA2 R3, -RZ, RZ, 0, 0 ;  /* 0x00000000ff037431 */ /* 0x000fc800000001ff */
[----:B------:R-:W-:Y:S05]  /*ae70*/  RET.REL.NODEC R2 `(_ZN7cutlass13device_kernelINS_4gemm6kernel13GemmUniversalIN4cute5tupleIJiiiiEEENS1_10collective13CollectiveMmaINS1_35MainloopSm100TmaUmmaWarpSpecializedILi4ELi2ELi4ENS5_IJNS4_1CILi2EEESB_NSA_ILi1EEEEEEEENS5_IJNSA_ILi128EEENSA_ILi256EEESF_EEENS_6half_tENS5_IJlSC_lEEESI_SJ_NS4_8TiledMMAINS4_8MMA_AtomIJNS4_26SM100_MMA_F16BF16_2x1SM_SSISI_SI_fLi128ELi256ELNS4_4UMMA5MajorE0ELSO_0ELNSN_7ScaleInE0ELSP_0EEEEEENS4_6LayoutINS5_IJSC_SC_SC_EEENS5_IJNSA_ILi0EEESU_SU_EEEEENS5_IJNS4_10UnderscoreESX_SX_EEEEENS4_28SM100_TMA_2SM_LOAD_MULTICASTENS4_14ComposedLayoutINS4_7SwizzleILi3ELi4ELi3EEENS4_18smem_ptr_flag_bitsILi16EEENSS_INS5_IJNSA_ILi8EEENSA_ILi64EEEEEENS5_IJS17_SC_EEEEEEEvNS4_8identityENS4_18SM100_TMA_2SM_LOADES1B_vS1C_EENS_8epilogue10collective18CollectiveEpilogueINS1F_23Sm100TmaWarpSpecializedILi4ELi2ELi32ELb1ELb0EEEJNS5_IJS17_SG_SF_EEENS5_IJNSS_IS17_SC_EENSS_INS5_IJNSA_ILi32EEESB_EEENS5_IJSC_SF_EEEEEEEESI_SJ_SI_SJ_NS1F_6fusion15FusionCallbacksIS1J_NS1R_17LinearCombinationISI_fSI_fLNS_15FloatRoundStyleE2EEES1K_S1Q_JEEENS4_5SM1004TMEM4LOAD26SM100_TMEM_LOAD_32dp32b32xENS4_13SM90_TMA_LOADENS11_INS12_ILi2ELi4ELi3EEES15_NSS_INS5_IJS16_S1M_EEENS5_IJS1M_SC_EEEEEEENS4_39AutoVectorizingCopyWithAssumedAlignmentILi128EEENS4_14SM90_TMA_STOREES26_S28_S28_EEEvvEEEEvNT_6ParamsE) ;  /* 0xffffff5002607950 */ /* 0x000fea0003c3ffff */
.L_x_198:
[----:B------:R-:W-:-:S00]  /*ae80*/  BRA `(.L_x_198) ;  /* 0xfffffffc00fc7947 */ /* 0x000fc0000383ffff */
[----:B------:R-:W-:-:S00]  /*ae90*/  NOP ;  /* 0x0000000000007918 */ /* 0x000fc00000000000 */
        /* <DEDUP_REMOVED lines=14> */
.L_x_199:


//--------------------- .nv.global.init           --------------------------
	.section	.nv.global.init,"aw",@progbits
.nv.global.init:
	.type		$str$27,@object
	.size		$str$27,($str$28 - $str$27)
$str$27:
        /*0000*/ 	.byte	0x28, 0x61, 0x64, 0x64, 0x72, 0x65, 0x73, 0x73, 0x20, 0x26, 0x20, 0x6d, 0x61, 0x73, 0x6b, 0x29
        /*0010*/ 	.byte	0x20, 0x3d, 0x3d, 0x20, 0x30, 0x00
	.type		$str$28,@object
	.size		$str$28,($str$26 - $str$28)
$str$28:
        /*0016*/ 	.byte	0x2f, 0x74, 0x6d, 0x70, 0x2f, 0x63, 0x75, 0x74, 0x6c, 0x61, 0x73, 0x73, 0x5f, 0x73, 0x77, 0x65
        /*0026*/ 	.byte	0x65, 0x70, 0x5f, 0x73, 0x72, 0x63, 0x2f, 0x69, 0x6e, 0x63, 0x6c, 0x75, 0x64, 0x65, 0x2f, 0x63
        /*0036*/ 	.byte	0x75, 0x74, 0x65, 0x2f, 0x70, 0x6f, 0x69, 0x6e, 0x74, 0x65, 0x72, 0x5f, 0x66, 0x6c, 0x61, 0x67
        /*0046*/ 	.byte	0x67, 0x65, 0x64, 0x2e, 0x68, 0x70, 0x70, 0x00
	.type		$str$26,@object
	.size		$str$26,($str$25 - $str$26)
$str$26:
        /*004e*/ 	.byte	0x2f, 0x74, 0x6d, 0x70, 0x2f, 0x63, 0x75, 0x74, 0x6c, 0x61, 0x73, 0x73, 0x5f, 0x73, 0x77, 0x65
        /*005e*/ 	.byte	0x65, 0x70, 0x5f, 0x73, 0x72, 0x63, 0x2f, 0x69, 0x6e, 0x63, 0x6c, 0x75, 0x64, 0x65, 0x2f, 0x63
        /*006e*/ 	.byte	0x75, 0x74, 0x65, 0x2f, 0x61, 0x74, 0x6f, 0x6d, 0x2f, 0x63, 0x6f, 0x70, 0x79, 0x5f, 0x74, 0x72
        /*007e*/ 	.byte	0x61, 0x69, 0x74, 0x73, 0x5f, 0x73, 0x6d, 0x31, 0x30, 0x30, 0x2e, 0x68, 0x70, 0x70, 0x00
	.type		$str$25,@object
	.size		$str$25,(__unnamed_1 - $str$25)
$str$25:
        /*008d*/ 	.byte	0x28, 0x28, 0x75, 0x69, 0x6e, 0x74, 0x33, 0x32, 0x5f, 0x74, 0x28, 0x74, 0x68, 0x72, 0x65, 0x61
        /*009d*/ 	.byte	0x64, 0x49, 0x64, 0x78, 0x2e, 0x78, 0x29, 0x20, 0x2f, 0x20, 0x33, 0x32, 0x29, 0x20, 0x25, 0x20
        /*00ad*/ 	.byte	0x34, 0x29, 0x20, 0x3d, 0x3d, 0x20, 0x28, 0x28, 0x28, 0x74, 0x6d, 0x65, 0x6d, 0x5f, 0x61, 0x64
        /*00bd*/ 	.byte	0x64, 0x72, 0x20, 0x3e, 0x3e, 0x20, 0x31, 0x36, 0x29, 0x20, 0x2f, 0x20, 0x33, 0x32, 0x29, 0x20
        /*00cd*/ 	.byte	0x25, 0x20, 0x34, 0x29, 0x00
	.type		__unnamed_1,@object
	.size		__unnamed_1,(__unnamed_2 - __unnamed_1)
__unnamed_1:
        /*00d2*/ 	.byte	0x61, 0x75, 0x74, 0x6f, 0x20, 0x63, 0x75, 0x74, 0x65, 0x3a, 0x3a, 0x61, 0x73, 0x5f, 0x70, 0x6f
        /* <DEDUP_REMOVED lines=24> */
        /*0262*/ 	.byte	0x39, 0x36, 0x3e, 0x3e, 0x3e, 0x3e, 0x5d, 0x00
	.type		__unnamed_2,@object
	.size		__unnamed_2,(.L_2 - __unnamed_2)
__unnamed_2:
        /* <DEDUP_REMOVED lines=42> */
        /*050a*/ 	.byte	0x3e, 0x3e, 0x5d, 0x00
.L_2:


//--------------------- .nv.shared._ZN7cutlass13device_kernelINS_4gemm6kernel13GemmUniversalIN4cute5tupleIJiiiiEEENS1_10collective13CollectiveMmaINS1_35MainloopSm100TmaUmmaWarpSpecializedILi4ELi2ELi4ENS5_IJNS4_1CILi2EEESB_NSA_ILi1EEEEEEEENS5_IJNSA_ILi128EEENSA_ILi256EEESF_EEENS_6half_tENS5_IJlSC_lEEESI_SJ_NS4_8TiledMMAINS4_8MMA_AtomIJNS4_26SM100_MMA_F16BF16_2x1SM_SSISI_SI_fLi128ELi256ELNS4_4UMMA5MajorE0ELSO_0ELNSN_7ScaleInE0ELSP_0EEEEEENS4_6LayoutINS5_IJSC_SC_SC_EEENS5_IJNSA_ILi0EEESU_SU_EEEEENS5_IJNS4_10UnderscoreESX_SX_EEEEENS4_28SM100_TMA_2SM_LOAD_MULTICASTENS4_14ComposedLayoutINS4_7SwizzleILi3ELi4ELi3EEENS4_18smem_ptr_flag_bitsILi16EEENSS_INS5_IJNSA_ILi8EEENSA_ILi64EEEEEENS5_IJS17_SC_EEEEEEEvNS4_8identityENS4_18SM100_TMA_2SM_LOADES1B_vS1C_EENS_8epilogue10collective18CollectiveEpilogueINS1F_23Sm100TmaWarpSpecializedILi4ELi2ELi32ELb1ELb0EEEJNS5_IJS17_SG_SF_EEENS5_IJNSS_IS17_SC_EENSS_INS5_IJNSA_ILi32EEESB_EEENS5_IJSC_SF_EEEEEEEESI_SJ_SI_SJ_NS1F_6fusion15FusionCallbacksIS1J_NS1R_17LinearCombinationISI_fSI_fLNS_15FloatRoundStyleE2EEES1K_S1Q_JEEENS4_5SM1004TMEM4LOAD26SM100_TMEM_LOAD_32dp32b32xENS4_13SM90_TMA_LOADENS11_INS12_ILi2ELi4ELi3EEES15_NSS_INS5_IJS16_S1M_EEENS5_IJS1M_SC_EEEEEEENS4_39AutoVectorizingCopyWithAssumedAlignmentILi128EEENS4_14SM90_TMA_STOREES26_S28_S28_EEEvvEEEEvNT_6ParamsE --------------------------
	.section	.nv.shared._ZN7cutlass13device_kernelINS_4gemm6kernel13GemmUniversalIN4cute5tupleIJiiiiEEENS1_10collective13CollectiveMmaINS1_35MainloopSm100TmaUmmaWarpSpecializedILi4ELi2ELi4ENS5_IJNS4_1CILi2EEESB_NSA_ILi1EEEEEEEENS5_IJNSA_ILi128EEENSA_ILi256EEESF_EEENS_6half_tENS5_IJlSC_lEEESI_SJ_NS4_8TiledMMAINS4_8MMA_AtomIJNS4_26SM100_MMA_F16BF16_2x1SM_SSISI_SI_fLi128ELi256ELNS4_4UMMA5MajorE0ELSO_0ELNSN_7ScaleInE0ELSP_0EEEEEENS4_6LayoutINS5_IJSC_SC_SC_EEENS5_IJNSA_ILi0EEESU_SU_EEEEENS5_IJNS4_10UnderscoreESX_SX_EEEEENS4_28SM100_TMA_2SM_LOAD_MULTICASTENS4_14ComposedLayoutINS4_7SwizzleILi3ELi4ELi3EEENS4_18smem_ptr_flag_bitsILi16EEENSS_INS5_IJNSA_ILi8EEENSA_ILi64EEEEEENS5_IJS17_SC_EEEEEEEvNS4_8identityENS4_18SM100_TMA_2SM_LOADES1B_vS1C_EENS_8epilogue10collective18CollectiveEpilogueINS1F_23Sm100TmaWarpSpecializedILi4ELi2ELi32ELb1ELb0EEEJNS5_IJS17_SG_SF_EEENS5_IJNSS_IS17_SC_EENSS_INS5_IJNSA_ILi32EEESB_EEENS5_IJSC_SF_EEEEEEEESI_SJ_SI_SJ_NS1F_6fusion15FusionCallbacksIS1J_NS1R_17LinearCombinationISI_fSI_fLNS_15FloatRoundStyleE2EEES1K_S1Q_JEEENS4_5SM1004TMEM4LOAD26SM100_TMEM_LOAD_32dp32b32xENS4_13SM90_TMA_LOADENS11_INS12_ILi2ELi4ELi3EEES15_NSS_INS5_IJS16_S1M_EEENS5_IJS1M_SC_EEEEEEENS4_39AutoVectorizingCopyWithAssumedAlignmentILi128EEENS4_14SM90_TMA_STOREES26_S28_S28_EEEvvEEEEvNT_6ParamsE,"aw",@nobits
	.sectionflags	@""
	.align	16
	.zero		1024


//--------------------- .nv.shared.reserved.0     --------------------------
	.section	.nv.shared.reserved.0,"aw",@nobits
	.weak		__nv_reservedSMEM_offset_0_alias
	.size		__nv_reservedSMEM_offset_0_alias, 0, 64
	.other		__nv_reservedSMEM_offset_0_alias,@"STO_CUDA_RESERVED_SHARED STV_DEFAULT"
__nv_reservedSMEM_offset_0_alias:
	.zero		0
.nv.shared.reserved.0:
	.zero		64
	.weak		__nv_reservedSMEM_tcgen05_partition
	.type		__nv_reservedSMEM_tcgen05_partition,@object
	.size		__nv_reservedSMEM_tcgen05_partition,(.L_0 - __nv_reservedSMEM_tcgen05_partition)
__nv_reservedSMEM_tcgen05_partition:
	.zero		32
.L_0:


//--------------------- .nv.global                --------------------------
	.section	.nv.global,"aw",@nobits
.nv.global:
	.type		_ZN39_INTERNAL_fdef1962_4_k_cu_8d9dff10_71224cute1_E,@object
	.size		_ZN39_INTERNAL_fdef1962_4_k_cu_8d9dff10_71224cute1_E,(_ZN39_INTERNAL_fdef1962_4_k_cu_8d9dff10_71224cuda3std3__45__cpo6cbeginE - _ZN39_INTERNAL_fdef1962_4_k_cu_8d9dff10_71224cute1_E)
_ZN39_INTERNAL_fdef1962_4_k_cu_8d9dff10_71224cute1_E:
	.zero		1
	.type		_ZN39_INTERNAL_fdef1962_4_k_cu_8d9dff10_71224cuda3std3__45__cpo6cbeginE,@object
	.size		_ZN39_INTERNAL_fdef1962_4_k_cu_8d9dff10_71224cuda3std3__45__cpo6cbeginE,(_ZN39_INTERNAL_fdef1962_4_k_cu_8d9dff10_71224cuda3std3__48in_placeE - _ZN39_INTERNAL_fdef1962_4_k_cu_8d9dff10_71224cuda3std3__45__cpo6cbeginE)
_ZN39_INTERNAL_fdef1962_4_k_cu_8d9dff10_71224cuda3std3__45__cpo6cbeginE:
	.zero		1
	.type		_ZN39_INTERNAL_fdef1962_4_k_cu_8d9dff10_71224cuda3std3__48in_placeE,@object
	.size		_ZN39_INTERNAL_fdef1962_4_k_cu_8d9dff10_71224cuda3std3__48in_placeE,(_ZN39_INTERNAL_fdef1962_4_k_cu_8d9dff10_71224cuda3std6ranges3__45__cpo9iter_moveE - _ZN39_INTERNAL_fdef1962_4_k_cu_8d9dff10_71224cuda3std3__48in_placeE)
_ZN39_INTERNAL_fdef1962_4_k_cu_8d9dff10_71224cuda3std3__48in_placeE:
	.zero		1
	.type		_ZN39_INTERNAL_fdef1962_4_k_cu_8d9dff10_71224cuda3std6ranges3__45__cpo9iter_moveE,@object
	.size		_ZN39_INTERNAL_fdef1962_4_k_cu_8d9dff10_71224cuda3std6ranges3__45__cpo9iter_moveE,(_ZN39_INTERNAL_fdef1962_4_k_cu_8d9dff10_71224cuda3std3__45__cpo5beginE - _ZN39_INTERNAL_fdef1962_4_k_cu_8d9dff10_71224cuda3std6ranges3__45__cpo9iter_moveE)
_ZN39_INTERNAL_fdef1962_4_k_cu_8d9dff10_71224cuda3std6ranges3__45__cpo9iter_moveE:
	.zero		1
	.type		_ZN39_INTERNAL_fdef1962_4_k_cu_8d9dff10_71224cuda3std3__45__cpo5beginE,@object
	.size		_ZN39_INTERNAL_fdef1962_4_k_cu_8d9dff10_71224cuda3std3__45__cpo5beginE,(_ZN39_INTERNAL_fdef1962_4_k_cu_8d9dff10_71224cuda3std3__441_GLOBAL__N__fdef1962_4_k_cu_8d9dff10_71226ignoreE - _ZN39_INTERNAL_fdef1962_4_k_cu_8d9dff10_71224cuda3std3__45__cpo5beginE)
_ZN39_INTERNAL_fdef1962_4_k_cu_8d9dff10_71224cuda3std3__45__cpo5beginE:
	.zero		1
	.type		_ZN39_INTERNAL_fdef1962_4_k_cu_8d9dff10_71224cuda3std3__441_GLOBAL__N__fdef1962_4_k_cu_8d9dff10_71226ignoreE,@object
	.size		_ZN39_INTERNAL_fdef1962_4_k_cu_8d9dff10_71224cuda3std3__441_GLOBAL__N__fdef1962_4_k_cu_8d9dff10_71226ignoreE,(_ZN39_INTERNAL_fdef1962_4_k_cu_8d9dff10_71224cute7productE - _ZN39_INTERNAL_fdef1962_4_k_cu_8d9dff10_71224cuda3std3__441_GLOBAL__N__fdef1962_4_k_cu_8d9dff10_71226ignoreE)
_ZN39_INTERNAL_fdef1962_4_k_cu_8d9dff10_71224cuda3std3__441_GLOBAL__N__fdef1962_4_k_cu_8d9dff10_71226ignoreE:
	.zero		1
	.type		_ZN39_INTERNAL_fdef1962_4_k_cu_8d9dff10_71224cute7productE,@object
	.size		_ZN39_INTERNAL_fdef1962_4_k_cu_8d9dff10_71224cute7productE,(_ZN39_INTERNAL_fdef1962_4_k_cu_8d9dff10_71224cuda3std3__45__cpo3endE - _ZN39_INTERNAL_fdef1962_4_k_cu_8d9dff10_71224cute7productE)
_ZN39_INTERNAL_fdef1962_4_k_cu_8d9dff10_71224cute7productE:
	.zero		1
	.type		_ZN39_INTERNAL_fdef1962_4_k_cu_8d9dff10_71224cuda3std3__45__cpo3endE,@object
	.size		_ZN39_INTERNAL_fdef1962_4_k_cu_8d9dff10_71224cuda3std3__45__cpo3endE,(_ZN39_INTERNAL_fdef1962_4_k_cu_8d9dff10_71224cuda3std3__419piecewise_constructE - _ZN39_INTERNAL_fdef1962_4_k_cu_8d9dff10_71224cuda3std3__45__cpo3endE)
_ZN39_INTERNAL_fdef1962_4_k_cu_8d9dff10_71224cuda3std3__45__cpo3endE:
	.zero		1
	.type		_ZN39_INTERNAL_fdef1962_4_k_cu_8d9dff10_71224cuda3std3__419piecewise_constructE,@object
	.size		_ZN39_INTERNAL_fdef1962_4_k_cu_8d9dff10_71224cuda3std3__419piecewise_constructE,(_ZN39_INTERNAL_fdef1962_4_k_cu_8d9dff10_71224cuda3std3__45__cpo4cendE - _ZN39_INTERNAL_fdef1962_4_k_cu_8d9dff10_71224cuda3std3__419piecewise_constructE)
_ZN39_INTERNAL_fdef1962_4_k_cu_8d9dff10_71224cuda3std3__419piecewise_constructE:
	.zero		1
	.type		_ZN39_INTERNAL_fdef1962_4_k_cu_8d9dff10_71224cuda3std3__45__cpo4cendE,@object
	.size		_ZN39_INTERNAL_fdef1962_4_k_cu_8d9dff10_71224cuda3std3__45__cpo4cendE,(_ZN39_INTERNAL_fdef1962_4_k_cu_8d9dff10_71224cuda3std6ranges3__45__cpo4swapE - _ZN39_INTERNAL_fdef1962_4_k_cu_8d9dff10_71224cuda3std3__45__cpo4cendE)
_ZN39_INTERNAL_fdef1962_4_k_cu_8d9dff10_71224cuda3std3__45__cpo4cendE:
	.zero		1
	.type		_ZN39_INTERNAL_fdef1962_4_k_cu_8d9dff10_71224cuda3std6ranges3__45__cpo4swapE,@object
	.size		_ZN39_INTERNAL_fdef1962_4_k_cu_8d9dff10_71224cuda3std6ranges3__45__cpo4swapE,(.L_10 - _ZN39_INTERNAL_fdef1962_4_k_cu_8d9dff10_71224cuda3std6ranges3__45__cpo4swapE)
_ZN39_INTERNAL_fdef1962_4_k_cu_8d9dff10_71224cuda3std6ranges3__45__cpo4swapE:
	.zero		1
.L_10:


//--------------------- .nv.constant0._ZN7cutlass13device_kernelINS_4gemm6kernel13GemmUniversalIN4cute5tupleIJiiiiEEENS1_10collective13CollectiveMmaINS1_35MainloopSm100TmaUmmaWarpSpecializedILi4ELi2ELi4ENS5_IJNS4_1CILi2EEESB_NSA_ILi1EEEEEEEENS5_IJNSA_ILi128EEENSA_ILi256EEESF_EEENS_6half_tENS5_IJlSC_lEEESI_SJ_NS4_8TiledMMAINS4_8MMA_AtomIJNS4_26SM100_MMA_F16BF16_2x1SM_SSISI_SI_fLi128ELi256ELNS4_4UMMA5MajorE0ELSO_0ELNSN_7ScaleInE0ELSP_0EEEEEENS4_6LayoutINS5_IJSC_SC_SC_EEENS5_IJNSA_ILi0EEESU_SU_EEEEENS5_IJNS4_10UnderscoreESX_SX_EEEEENS4_28SM100_TMA_2SM_LOAD_MULTICASTENS4_14ComposedLayoutINS4_7SwizzleILi3ELi4ELi3EEENS4_18smem_ptr_flag_bitsILi16EEENSS_INS5_IJNSA_ILi8EEENSA_ILi64EEEEEENS5_IJS17_SC_EEEEEEEvNS4_8identityENS4_18SM100_TMA_2SM_LOADES1B_vS1C_EENS_8epilogue10collective18CollectiveEpilogueINS1F_23Sm100TmaWarpSpecializedILi4ELi2ELi32ELb1ELb0EEEJNS5_IJS17_SG_SF_EEENS5_IJNSS_IS17_SC_EENSS_INS5_IJNSA_ILi32EEESB_EEENS5_IJSC_SF_EEEEEEEESI_SJ_SI_SJ_NS1F_6fusion15FusionCallbacksIS1J_NS1R_17LinearCombinationISI_fSI_fLNS_15FloatRoundStyleE2EEES1K_S1Q_JEEENS4_5SM1004TMEM4LOAD26SM100_TMEM_LOAD_32dp32b32xENS4_13SM90_TMA_LOADENS11_INS12_ILi2ELi4ELi3EEES15_NSS_INS5_IJS16_S1M_EEENS5_IJS1M_SC_EEEEEEENS4_39AutoVectorizingCopyWithAssumedAlignmentILi128EEENS4_14SM90_TMA_STOREES26_S28_S28_EEEvvEEEEvNT_6ParamsE --------------------------
	.section	.nv.constant0._ZN7cutlass13device_kernelINS_4gemm6kernel13GemmUniversalIN4cute5tupleIJiiiiEEENS1_10collective13CollectiveMmaINS1_35MainloopSm100TmaUmmaWarpSpecializedILi4ELi2ELi4ENS5_IJNS4_1CILi2EEESB_NSA_ILi1EEEEEEEENS5_IJNSA_ILi128EEENSA_ILi256EEESF_EEENS_6half_tENS5_IJlSC_lEEESI_SJ_NS4_8TiledMMAINS4_8MMA_AtomIJNS4_26SM100_MMA_F16BF16_2x1SM_SSISI_SI_fLi128ELi256ELNS4_4UMMA5MajorE0ELSO_0ELNSN_7ScaleInE0ELSP_0EEEEEENS4_6LayoutINS5_IJSC_SC_SC_EEENS5_IJNSA_ILi0EEESU_SU_EEEEENS5_IJNS4_10UnderscoreESX_SX_EEEEENS4_28SM100_TMA_2SM_LOAD_MULTICASTENS4_14ComposedLayoutINS4_7SwizzleILi3ELi4ELi3EEENS4_18smem_ptr_flag_bitsILi16EEENSS_INS5_IJNSA_ILi8EEENSA_ILi64EEEEEENS5_IJS17_SC_EEEEEEEvNS4_8identityENS4_18SM100_TMA_2SM_LOADES1B_vS1C_EENS_8epilogue10collective18CollectiveEpilogueINS1F_23Sm100TmaWarpSpecializedILi4ELi2ELi32ELb1ELb0EEEJNS5_IJS17_SG_SF_EEENS5_IJNSS_IS17_SC_EENSS_INS5_IJNSA_ILi32EEESB_EEENS5_IJSC_SF_EEEEEEEESI_SJ_SI_SJ_NS1F_6fusion15FusionCallbacksIS1J_NS1R_17LinearCombinationISI_fSI_fLNS_15FloatRoundStyleE2EEES1K_S1Q_JEEENS4_5SM1004TMEM4LOAD26SM100_TMEM_LOAD_32dp32b32xENS4_13SM90_TMA_LOADENS11_INS12_ILi2ELi4ELi3EEES15_NSS_INS5_IJS16_S1M_EEENS5_IJS1M_SC_EEEEEEENS4_39AutoVectorizingCopyWithAssumedAlignmentILi128EEENS4_14SM90_TMA_STOREES26_S28_S28_EEEvvEEEEvNT_6ParamsE,"a",@progbits
	.sectionflags	@""
	.align	4
.nv.constant0._ZN7cutlass13device_kernelINS_4gemm6kernel13GemmUniversalIN4cute5tupleIJiiiiEEENS1_10collective13CollectiveMmaINS1_35MainloopSm100TmaUmmaWarpSpecializedILi4ELi2ELi4ENS5_IJNS4_1CILi2EEESB_NSA_ILi1EEEEEEEENS5_IJNSA_ILi128EEENSA_ILi256EEESF_EEENS_6half_tENS5_IJlSC_lEEESI_SJ_NS4_8TiledMMAINS4_8MMA_AtomIJNS4_26SM100_MMA_F16BF16_2x1SM_SSISI_SI_fLi128ELi256ELNS4_4UMMA5MajorE0ELSO_0ELNSN_7ScaleInE0ELSP_0EEEEEENS4_6LayoutINS5_IJSC_SC_SC_EEENS5_IJNSA_ILi0EEESU_SU_EEEEENS5_IJNS4_10UnderscoreESX_SX_EEEEENS4_28SM100_TMA_2SM_LOAD_MULTICASTENS4_14ComposedLayoutINS4_7SwizzleILi3ELi4ELi3EEENS4_18smem_ptr_flag_bitsILi16EEENSS_INS5_IJNSA_ILi8EEENSA_ILi64EEEEEENS5_IJS17_SC_EEEEEEEvNS4_8identityENS4_18SM100_TMA_2SM_LOADES1B_vS1C_EENS_8epilogue10collective18CollectiveEpilogueINS1F_23Sm100TmaWarpSpecializedILi4ELi2ELi32ELb1ELb0EEEJNS5_IJS17_SG_SF_EEENS5_IJNSS_IS17_SC_EENSS_INS5_IJNSA_ILi32EEESB_EEENS5_IJSC_SF_EEEEEEEESI_SJ_SI_SJ_NS1F_6fusion15FusionCallbacksIS1J_NS1R_17LinearCombinationISI_fSI_fLNS_15FloatRoundStyleE2EEES1K_S1Q_JEEENS4_5SM1004TMEM4LOAD26SM100_TMEM_LOAD_32dp32b32xENS4_13SM90_TMA_LOADENS11_INS12_ILi2ELi4ELi3EEES15_NSS_INS5_IJS16_S1M_EEENS5_IJS1M_SC_EEEEEEENS4_39AutoVectorizingCopyWithAssumedAlignmentILi128EEENS4_14SM90_TMA_STOREES26_S28_S28_EEEvvEEEEvNT_6ParamsE:
	.zero		2944


//--------------------- SYMBOLS --------------------------

	.type		.nv.reservedSmem.offset0,@object
	.size		.nv.reservedSmem.offset0,0x4
	.type		.nv.reservedSmem.cap,@object
	.size		.nv.reservedSmem.cap,0x4
	.type		__assertfail,@function
